//
// Generated by NVIDIA NVVM Compiler
//
// Compiler Build ID: CL-36424714
// Cuda compilation tools, release 13.0, V13.0.88
// Based on NVVM 20.0.0
//

.version 9.0
.target sm_100
.address_size 64

	// .globl	_Z11monte_carloP6float3fff
.global .align 4 .b8 precalc_xorwow_matrix[102400];
.global .align 4 .b8 precalc_xorwow_offset_matrix[102400];
.global .align 4 .b8 mrg32k3aM1[2304];
.global .align 4 .b8 mrg32k3aM2[2304];
.global .align 4 .b8 mrg32k3aM1SubSeq[2016];
.global .align 4 .b8 mrg32k3aM2SubSeq[2016];
.global .align 4 .b8 mrg32k3aM1Seq[2304];
.global .align 4 .b8 mrg32k3aM2Seq[2304];
.const .align 8 .b8 __cr_lgamma_table[72];
// _ZZ11monte_carloP6float3fffE11call_prices has been demoted
// _ZZ12gpuReductionPK6float3PfS2_S2_iiiffE6dyadic has been demoted

.visible .entry _Z11monte_carloP6float3fff(
	.param .u64 .ptr .align 1 _Z11monte_carloP6float3fff_param_0,
	.param .f32 _Z11monte_carloP6float3fff_param_1,
	.param .f32 _Z11monte_carloP6float3fff_param_2,
	.param .f32 _Z11monte_carloP6float3fff_param_3
)
{
	.reg .pred 	%p<42>;
	.reg .b32 	%r<800>;
	.reg .b32 	%f<392>;
	.reg .b64 	%rd<7>;
	.reg .b64 	%fd<16>;
	// demoted variable
	.shared .align 4 .b8 _ZZ11monte_carloP6float3fffE11call_prices[384];
	mov.u32 	%r144, %tid.x;
	mov.u32 	%r145, %ctaid.x;
	mov.u32 	%r146, %ntid.x;
	mad.lo.s32 	%r763, %r145, %r146, %r144;
	// begin inline asm
	mov.u64 	%rd2, %clock64;
	// end inline asm
	cvt.u32.u64 	%r2, %rd2;
	{ .reg .b32 tmp; mov.b64 {tmp, %r3}, %rd2; }
	shr.s32 	%r762, %r763, 31;
	mov.b32 	%r739, 0;
	mov.b32 	%r147, -766435501;
	mul.hi.u32 	%r148, %r147, %r739;
	mov.b32 	%r149, -845247145;
	mul.hi.u32 	%r150, %r149, %r763;
	mul.lo.s32 	%r151, %r763, -845247145;
	xor.b32  	%r152, %r150, %r2;
	xor.b32  	%r153, %r762, %r148;
	xor.b32  	%r154, %r153, %r3;
	add.s32 	%r5, %r2, -1640531527;
	add.s32 	%r6, %r3, -1150833019;
	mul.hi.u32 	%r155, %r147, %r152;
	mul.lo.s32 	%r156, %r152, -766435501;
	mul.hi.u32 	%r157, %r149, %r154;
	mul.lo.s32 	%r158, %r154, -845247145;
	xor.b32  	%r159, %r151, %r157;
	xor.b32  	%r160, %r159, %r5;
	xor.b32  	%r161, %r155, %r6;
	add.s32 	%r7, %r2, 1013904242;
	add.s32 	%r8, %r3, 1993301258;
	mul.hi.u32 	%r162, %r147, %r160;
	mul.lo.s32 	%r163, %r160, -766435501;
	mul.hi.u32 	%r164, %r149, %r161;
	mul.lo.s32 	%r165, %r161, -845247145;
	xor.b32  	%r166, %r158, %r164;
	xor.b32  	%r167, %r166, %r7;
	xor.b32  	%r168, %r156, %r162;
	xor.b32  	%r169, %r168, %r8;
	add.s32 	%r9, %r2, -626627285;
	add.s32 	%r10, %r3, 842468239;
	mul.hi.u32 	%r170, %r147, %r167;
	mul.lo.s32 	%r171, %r167, -766435501;
	mul.hi.u32 	%r172, %r149, %r169;
	mul.lo.s32 	%r173, %r169, -845247145;
	xor.b32  	%r174, %r165, %r172;
	xor.b32  	%r175, %r174, %r9;
	xor.b32  	%r176, %r163, %r170;
	xor.b32  	%r177, %r176, %r10;
	add.s32 	%r11, %r2, 2027808484;
	add.s32 	%r12, %r3, -308364780;
	mul.hi.u32 	%r178, %r147, %r175;
	mul.lo.s32 	%r179, %r175, -766435501;
	mul.hi.u32 	%r180, %r149, %r177;
	mul.lo.s32 	%r181, %r177, -845247145;
	xor.b32  	%r182, %r173, %r180;
	xor.b32  	%r183, %r182, %r11;
	xor.b32  	%r184, %r171, %r178;
	xor.b32  	%r185, %r184, %r12;
	add.s32 	%r13, %r2, 387276957;
	add.s32 	%r14, %r3, -1459197799;
	mul.hi.u32 	%r186, %r147, %r183;
	mul.lo.s32 	%r187, %r183, -766435501;
	mul.hi.u32 	%r188, %r149, %r185;
	mul.lo.s32 	%r189, %r185, -845247145;
	xor.b32  	%r190, %r181, %r188;
	xor.b32  	%r191, %r190, %r13;
	xor.b32  	%r192, %r179, %r186;
	xor.b32  	%r193, %r192, %r14;
	add.s32 	%r15, %r2, -1253254570;
	add.s32 	%r16, %r3, 1684936478;
	mul.hi.u32 	%r194, %r147, %r191;
	mul.lo.s32 	%r195, %r191, -766435501;
	mul.hi.u32 	%r196, %r149, %r193;
	mul.lo.s32 	%r197, %r193, -845247145;
	xor.b32  	%r198, %r189, %r196;
	xor.b32  	%r199, %r198, %r15;
	xor.b32  	%r200, %r187, %r194;
	xor.b32  	%r201, %r200, %r16;
	add.s32 	%r17, %r2, 1401181199;
	add.s32 	%r18, %r3, 534103459;
	mul.hi.u32 	%r202, %r147, %r199;
	mul.lo.s32 	%r203, %r199, -766435501;
	mul.hi.u32 	%r204, %r149, %r201;
	mul.lo.s32 	%r205, %r201, -845247145;
	xor.b32  	%r206, %r197, %r204;
	xor.b32  	%r207, %r206, %r17;
	xor.b32  	%r208, %r195, %r202;
	xor.b32  	%r209, %r208, %r18;
	add.s32 	%r19, %r2, -239350328;
	add.s32 	%r20, %r3, -616729560;
	mul.hi.u32 	%r210, %r147, %r207;
	mul.lo.s32 	%r211, %r207, -766435501;
	mul.hi.u32 	%r212, %r149, %r209;
	mul.lo.s32 	%r213, %r209, -845247145;
	xor.b32  	%r214, %r205, %r212;
	xor.b32  	%r215, %r214, %r19;
	xor.b32  	%r216, %r203, %r210;
	xor.b32  	%r217, %r216, %r20;
	add.s32 	%r21, %r2, -1879881855;
	add.s32 	%r22, %r3, -1767562579;
	mul.hi.u32 	%r218, %r147, %r215;
	mul.hi.u32 	%r219, %r149, %r217;
	xor.b32  	%r220, %r213, %r219;
	xor.b32  	%r761, %r220, %r21;
	xor.b32  	%r221, %r211, %r218;
	xor.b32  	%r759, %r221, %r22;
	mul.lo.s32 	%r760, %r217, -845247145;
	mul.lo.s32 	%r758, %r215, -766435501;
	mov.f32 	%f389, 0f00000000;
	mov.f32 	%f390, %f389;
	mov.f32 	%f391, %f389;
	mov.u32 	%r765, %r739;
	mov.u32 	%r764, %r739;
	mov.u32 	%r791, %r739;
$L__BB0_1:
	mov.b32 	%r757, 3;
	setp.eq.s32 	%p1, %r791, 1;
	mov.u32 	%r755, %r759;
	mov.u32 	%r756, %r760;
	@%p1 bra 	$L__BB0_13;
	setp.eq.s32 	%p2, %r791, 2;
	@%p2 bra 	$L__BB0_9;
	setp.ne.s32 	%p3, %r791, 3;
	@%p3 bra 	$L__BB0_8;
	add.s32 	%r765, %r765, 1;
	setp.ne.s32 	%p4, %r765, 0;
	@%p4 bra 	$L__BB0_7;
	add.s32 	%r764, %r764, 1;
	setp.ne.s32 	%p5, %r764, 0;
	@%p5 bra 	$L__BB0_7;
	add.s32 	%r763, %r763, 1;
	setp.eq.s32 	%p6, %r763, 0;
	selp.u32 	%r224, 1, 0, %p6;
	add.s32 	%r762, %r762, %r224;
	mov.b32 	%r764, 0;
$L__BB0_7:
	mov.b32 	%r226, -766435501;
	mul.hi.u32 	%r227, %r226, %r765;
	mul.lo.s32 	%r228, %r765, -766435501;
	mov.b32 	%r229, -845247145;
	mul.hi.u32 	%r230, %r229, %r763;
	mul.lo.s32 	%r231, %r763, -845247145;
	xor.b32  	%r232, %r230, %r2;
	xor.b32  	%r233, %r232, %r764;
	xor.b32  	%r234, %r227, %r3;
	xor.b32  	%r235, %r234, %r762;
	mul.hi.u32 	%r236, %r226, %r233;
	mul.lo.s32 	%r237, %r233, -766435501;
	mul.hi.u32 	%r238, %r229, %r235;
	mul.lo.s32 	%r239, %r235, -845247145;
	xor.b32  	%r240, %r231, %r238;
	xor.b32  	%r241, %r240, %r5;
	xor.b32  	%r242, %r228, %r236;
	xor.b32  	%r243, %r242, %r6;
	mul.hi.u32 	%r244, %r226, %r241;
	mul.lo.s32 	%r245, %r241, -766435501;
	mul.hi.u32 	%r246, %r229, %r243;
	mul.lo.s32 	%r247, %r243, -845247145;
	xor.b32  	%r248, %r239, %r246;
	xor.b32  	%r249, %r248, %r7;
	xor.b32  	%r250, %r237, %r244;
	xor.b32  	%r251, %r250, %r8;
	mul.hi.u32 	%r252, %r226, %r249;
	mul.lo.s32 	%r253, %r249, -766435501;
	mul.hi.u32 	%r254, %r229, %r251;
	mul.lo.s32 	%r255, %r251, -845247145;
	xor.b32  	%r256, %r247, %r254;
	xor.b32  	%r257, %r256, %r9;
	xor.b32  	%r258, %r245, %r252;
	xor.b32  	%r259, %r258, %r10;
	mul.hi.u32 	%r260, %r226, %r257;
	mul.lo.s32 	%r261, %r257, -766435501;
	mul.hi.u32 	%r262, %r229, %r259;
	mul.lo.s32 	%r263, %r259, -845247145;
	xor.b32  	%r264, %r255, %r262;
	xor.b32  	%r265, %r264, %r11;
	xor.b32  	%r266, %r253, %r260;
	xor.b32  	%r267, %r266, %r12;
	mul.hi.u32 	%r268, %r226, %r265;
	mul.lo.s32 	%r269, %r265, -766435501;
	mul.hi.u32 	%r270, %r229, %r267;
	mul.lo.s32 	%r271, %r267, -845247145;
	xor.b32  	%r272, %r263, %r270;
	xor.b32  	%r273, %r272, %r13;
	xor.b32  	%r274, %r261, %r268;
	xor.b32  	%r275, %r274, %r14;
	mul.hi.u32 	%r276, %r226, %r273;
	mul.lo.s32 	%r277, %r273, -766435501;
	mul.hi.u32 	%r278, %r229, %r275;
	mul.lo.s32 	%r279, %r275, -845247145;
	xor.b32  	%r280, %r271, %r278;
	xor.b32  	%r281, %r280, %r15;
	xor.b32  	%r282, %r269, %r276;
	xor.b32  	%r283, %r282, %r16;
	mul.hi.u32 	%r284, %r226, %r281;
	mul.lo.s32 	%r285, %r281, -766435501;
	mul.hi.u32 	%r286, %r229, %r283;
	mul.lo.s32 	%r287, %r283, -845247145;
	xor.b32  	%r288, %r279, %r286;
	xor.b32  	%r289, %r288, %r17;
	xor.b32  	%r290, %r277, %r284;
	xor.b32  	%r291, %r290, %r18;
	mul.hi.u32 	%r292, %r226, %r289;
	mul.lo.s32 	%r293, %r289, -766435501;
	mul.hi.u32 	%r294, %r229, %r291;
	mul.lo.s32 	%r295, %r291, -845247145;
	xor.b32  	%r296, %r287, %r294;
	xor.b32  	%r297, %r296, %r19;
	xor.b32  	%r298, %r285, %r292;
	xor.b32  	%r299, %r298, %r20;
	mul.hi.u32 	%r300, %r226, %r297;
	mul.lo.s32 	%r44, %r297, -766435501;
	mul.hi.u32 	%r301, %r229, %r299;
	mul.lo.s32 	%r760, %r299, -845247145;
	xor.b32  	%r302, %r295, %r301;
	xor.b32  	%r755, %r302, %r21;
	xor.b32  	%r303, %r293, %r300;
	xor.b32  	%r759, %r303, %r22;
	mov.b32 	%r757, 1;
	mov.u32 	%r756, %r758;
	mov.u32 	%r758, %r44;
	mov.u32 	%r761, %r755;
	bra.uni 	$L__BB0_13;
$L__BB0_8:
	add.s32 	%r757, %r791, 2;
	setp.eq.s32 	%p10, %r791, 0;
	selp.b32 	%r755, %r760, %r761, %p10;
	mov.u32 	%r756, %r761;
	bra.uni 	$L__BB0_13;
$L__BB0_9:
	add.s32 	%r765, %r765, 1;
	setp.ne.s32 	%p7, %r765, 0;
	@%p7 bra 	$L__BB0_12;
	add.s32 	%r764, %r764, 1;
	setp.ne.s32 	%p8, %r764, 0;
	@%p8 bra 	$L__BB0_12;
	add.s32 	%r763, %r763, 1;
	setp.eq.s32 	%p9, %r763, 0;
	selp.u32 	%r305, 1, 0, %p9;
	add.s32 	%r762, %r762, %r305;
	mov.b32 	%r764, 0;
$L__BB0_12:
	mov.b32 	%r307, -766435501;
	mul.hi.u32 	%r308, %r307, %r765;
	mul.lo.s32 	%r309, %r765, -766435501;
	mov.b32 	%r310, -845247145;
	mul.hi.u32 	%r311, %r310, %r763;
	mul.lo.s32 	%r312, %r763, -845247145;
	xor.b32  	%r313, %r311, %r2;
	xor.b32  	%r314, %r313, %r764;
	xor.b32  	%r315, %r308, %r3;
	xor.b32  	%r316, %r315, %r762;
	mul.hi.u32 	%r317, %r307, %r314;
	mul.lo.s32 	%r318, %r314, -766435501;
	mul.hi.u32 	%r319, %r310, %r316;
	mul.lo.s32 	%r320, %r316, -845247145;
	xor.b32  	%r321, %r312, %r319;
	xor.b32  	%r322, %r321, %r5;
	xor.b32  	%r323, %r309, %r317;
	xor.b32  	%r324, %r323, %r6;
	mul.hi.u32 	%r325, %r307, %r322;
	mul.lo.s32 	%r326, %r322, -766435501;
	mul.hi.u32 	%r327, %r310, %r324;
	mul.lo.s32 	%r328, %r324, -845247145;
	xor.b32  	%r329, %r320, %r327;
	xor.b32  	%r330, %r329, %r7;
	xor.b32  	%r331, %r318, %r325;
	xor.b32  	%r332, %r331, %r8;
	mul.hi.u32 	%r333, %r307, %r330;
	mul.lo.s32 	%r334, %r330, -766435501;
	mul.hi.u32 	%r335, %r310, %r332;
	mul.lo.s32 	%r336, %r332, -845247145;
	xor.b32  	%r337, %r328, %r335;
	xor.b32  	%r338, %r337, %r9;
	xor.b32  	%r339, %r326, %r333;
	xor.b32  	%r340, %r339, %r10;
	mul.hi.u32 	%r341, %r307, %r338;
	mul.lo.s32 	%r342, %r338, -766435501;
	mul.hi.u32 	%r343, %r310, %r340;
	mul.lo.s32 	%r344, %r340, -845247145;
	xor.b32  	%r345, %r336, %r343;
	xor.b32  	%r346, %r345, %r11;
	xor.b32  	%r347, %r334, %r341;
	xor.b32  	%r348, %r347, %r12;
	mul.hi.u32 	%r349, %r307, %r346;
	mul.lo.s32 	%r350, %r346, -766435501;
	mul.hi.u32 	%r351, %r310, %r348;
	mul.lo.s32 	%r352, %r348, -845247145;
	xor.b32  	%r353, %r344, %r351;
	xor.b32  	%r354, %r353, %r13;
	xor.b32  	%r355, %r342, %r349;
	xor.b32  	%r356, %r355, %r14;
	mul.hi.u32 	%r357, %r307, %r354;
	mul.lo.s32 	%r358, %r354, -766435501;
	mul.hi.u32 	%r359, %r310, %r356;
	mul.lo.s32 	%r360, %r356, -845247145;
	xor.b32  	%r361, %r352, %r359;
	xor.b32  	%r362, %r361, %r15;
	xor.b32  	%r363, %r350, %r357;
	xor.b32  	%r364, %r363, %r16;
	mul.hi.u32 	%r365, %r307, %r362;
	mul.lo.s32 	%r366, %r362, -766435501;
	mul.hi.u32 	%r367, %r310, %r364;
	mul.lo.s32 	%r368, %r364, -845247145;
	xor.b32  	%r369, %r360, %r367;
	xor.b32  	%r370, %r369, %r17;
	xor.b32  	%r371, %r358, %r365;
	xor.b32  	%r372, %r371, %r18;
	mul.hi.u32 	%r373, %r307, %r370;
	mul.lo.s32 	%r374, %r370, -766435501;
	mul.hi.u32 	%r375, %r310, %r372;
	mul.lo.s32 	%r376, %r372, -845247145;
	xor.b32  	%r377, %r368, %r375;
	xor.b32  	%r378, %r377, %r19;
	xor.b32  	%r379, %r366, %r373;
	xor.b32  	%r380, %r379, %r20;
	mul.hi.u32 	%r381, %r307, %r378;
	mul.lo.s32 	%r57, %r378, -766435501;
	mul.hi.u32 	%r382, %r310, %r380;
	mul.lo.s32 	%r760, %r380, -845247145;
	xor.b32  	%r383, %r376, %r382;
	xor.b32  	%r761, %r383, %r21;
	xor.b32  	%r384, %r374, %r381;
	xor.b32  	%r60, %r384, %r22;
	mov.b32 	%r757, 0;
	mov.u32 	%r755, %r758;
	mov.u32 	%r756, %r759;
	mov.u32 	%r758, %r57;
	mov.u32 	%r759, %r60;
$L__BB0_13:
	ld.param.f32 	%f385, [_Z11monte_carloP6float3fff_param_2];
	ld.param.f32 	%f382, [_Z11monte_carloP6float3fff_param_1];
	cvt.rn.f32.u32 	%f15, %r756;
	fma.rn.f32 	%f16, %f15, 0f2F800000, 0f2F000000;
	cvt.rn.f32.u32 	%f17, %r755;
	fma.rn.f32 	%f18, %f17, 0f30C90FDB, 0f30490FDB;
	setp.lt.f32 	%p11, %f16, 0f00800000;
	mul.f32 	%f19, %f16, 0f4B000000;
	selp.f32 	%f20, %f19, %f16, %p11;
	selp.f32 	%f21, 0fC1B80000, 0f00000000, %p11;
	mov.b32 	%r386, %f20;
	add.s32 	%r387, %r386, -1059760811;
	and.b32  	%r388, %r387, -8388608;
	sub.s32 	%r389, %r386, %r388;
	mov.b32 	%f22, %r389;
	cvt.rn.f32.s32 	%f23, %r388;
	fma.rn.f32 	%f24, %f23, 0f34000000, %f21;
	add.f32 	%f25, %f22, 0fBF800000;
	fma.rn.f32 	%f26, %f25, 0fBE055027, 0f3E1039F6;
	fma.rn.f32 	%f27, %f26, %f25, 0fBDF8CDCC;
	fma.rn.f32 	%f28, %f27, %f25, 0f3E0F2955;
	fma.rn.f32 	%f29, %f28, %f25, 0fBE2AD8B9;
	fma.rn.f32 	%f30, %f29, %f25, 0f3E4CED0B;
	fma.rn.f32 	%f31, %f30, %f25, 0fBE7FFF22;
	fma.rn.f32 	%f32, %f31, %f25, 0f3EAAAA78;
	fma.rn.f32 	%f33, %f32, %f25, 0fBF000000;
	mul.f32 	%f34, %f25, %f33;
	fma.rn.f32 	%f35, %f34, %f25, %f25;
	fma.rn.f32 	%f36, %f24, 0f3F317218, %f35;
	setp.gt.u32 	%p12, %r386, 2139095039;
	fma.rn.f32 	%f37, %f20, 0f7F800000, 0f7F800000;
	selp.f32 	%f38, %f37, %f36, %p12;
	setp.eq.f32 	%p13, %f20, 0f00000000;
	mul.f32 	%f39, %f38, 0fC0000000;
	selp.f32 	%f40, 0f7F800000, %f39, %p13;
	sqrt.rn.f32 	%f41, %f40;
	sin.approx.f32 	%f42, %f18;
	cos.approx.f32 	%f43, %f18;
	mul.f32 	%f44, %f41, %f42;
	mul.f32 	%f45, %f41, %f43;
	fma.rn.f32 	%f4, %f385, %f44, %f382;
	fma.rn.f32 	%f5, %f385, %f45, %f382;
	mov.b32 	%r774, 3;
	setp.eq.s32 	%p14, %r757, 1;
	mov.u32 	%r772, %r759;
	mov.u32 	%r773, %r760;
	@%p14 bra 	$L__BB0_25;
	setp.eq.s32 	%p15, %r757, 2;
	@%p15 bra 	$L__BB0_21;
	setp.ne.s32 	%p16, %r757, 3;
	@%p16 bra 	$L__BB0_20;
	add.s32 	%r765, %r765, 1;
	setp.ne.s32 	%p17, %r765, 0;
	@%p17 bra 	$L__BB0_19;
	add.s32 	%r764, %r764, 1;
	setp.ne.s32 	%p18, %r764, 0;
	@%p18 bra 	$L__BB0_19;
	add.s32 	%r763, %r763, 1;
	setp.eq.s32 	%p19, %r763, 0;
	selp.u32 	%r391, 1, 0, %p19;
	add.s32 	%r762, %r762, %r391;
	mov.b32 	%r764, 0;
$L__BB0_19:
	mov.b32 	%r393, -766435501;
	mul.hi.u32 	%r394, %r393, %r765;
	mul.lo.s32 	%r395, %r765, -766435501;
	mov.b32 	%r396, -845247145;
	mul.hi.u32 	%r397, %r396, %r763;
	mul.lo.s32 	%r398, %r763, -845247145;
	xor.b32  	%r399, %r397, %r2;
	xor.b32  	%r400, %r399, %r764;
	xor.b32  	%r401, %r394, %r3;
	xor.b32  	%r402, %r401, %r762;
	mul.hi.u32 	%r403, %r393, %r400;
	mul.lo.s32 	%r404, %r400, -766435501;
	mul.hi.u32 	%r405, %r396, %r402;
	mul.lo.s32 	%r406, %r402, -845247145;
	xor.b32  	%r407, %r398, %r405;
	xor.b32  	%r408, %r407, %r5;
	xor.b32  	%r409, %r395, %r403;
	xor.b32  	%r410, %r409, %r6;
	mul.hi.u32 	%r411, %r393, %r408;
	mul.lo.s32 	%r412, %r408, -766435501;
	mul.hi.u32 	%r413, %r396, %r410;
	mul.lo.s32 	%r414, %r410, -845247145;
	xor.b32  	%r415, %r406, %r413;
	xor.b32  	%r416, %r415, %r7;
	xor.b32  	%r417, %r404, %r411;
	xor.b32  	%r418, %r417, %r8;
	mul.hi.u32 	%r419, %r393, %r416;
	mul.lo.s32 	%r420, %r416, -766435501;
	mul.hi.u32 	%r421, %r396, %r418;
	mul.lo.s32 	%r422, %r418, -845247145;
	xor.b32  	%r423, %r414, %r421;
	xor.b32  	%r424, %r423, %r9;
	xor.b32  	%r425, %r412, %r419;
	xor.b32  	%r426, %r425, %r10;
	mul.hi.u32 	%r427, %r393, %r424;
	mul.lo.s32 	%r428, %r424, -766435501;
	mul.hi.u32 	%r429, %r396, %r426;
	mul.lo.s32 	%r430, %r426, -845247145;
	xor.b32  	%r431, %r422, %r429;
	xor.b32  	%r432, %r431, %r11;
	xor.b32  	%r433, %r420, %r427;
	xor.b32  	%r434, %r433, %r12;
	mul.hi.u32 	%r435, %r393, %r432;
	mul.lo.s32 	%r436, %r432, -766435501;
	mul.hi.u32 	%r437, %r396, %r434;
	mul.lo.s32 	%r438, %r434, -845247145;
	xor.b32  	%r439, %r430, %r437;
	xor.b32  	%r440, %r439, %r13;
	xor.b32  	%r441, %r428, %r435;
	xor.b32  	%r442, %r441, %r14;
	mul.hi.u32 	%r443, %r393, %r440;
	mul.lo.s32 	%r444, %r440, -766435501;
	mul.hi.u32 	%r445, %r396, %r442;
	mul.lo.s32 	%r446, %r442, -845247145;
	xor.b32  	%r447, %r438, %r445;
	xor.b32  	%r448, %r447, %r15;
	xor.b32  	%r449, %r436, %r443;
	xor.b32  	%r450, %r449, %r16;
	mul.hi.u32 	%r451, %r393, %r448;
	mul.lo.s32 	%r452, %r448, -766435501;
	mul.hi.u32 	%r453, %r396, %r450;
	mul.lo.s32 	%r454, %r450, -845247145;
	xor.b32  	%r455, %r446, %r453;
	xor.b32  	%r456, %r455, %r17;
	xor.b32  	%r457, %r444, %r451;
	xor.b32  	%r458, %r457, %r18;
	mul.hi.u32 	%r459, %r393, %r456;
	mul.lo.s32 	%r460, %r456, -766435501;
	mul.hi.u32 	%r461, %r396, %r458;
	mul.lo.s32 	%r462, %r458, -845247145;
	xor.b32  	%r463, %r454, %r461;
	xor.b32  	%r464, %r463, %r19;
	xor.b32  	%r465, %r452, %r459;
	xor.b32  	%r466, %r465, %r20;
	mul.hi.u32 	%r467, %r393, %r464;
	mul.lo.s32 	%r79, %r464, -766435501;
	mul.hi.u32 	%r468, %r396, %r466;
	mul.lo.s32 	%r760, %r466, -845247145;
	xor.b32  	%r469, %r462, %r468;
	xor.b32  	%r772, %r469, %r21;
	xor.b32  	%r470, %r460, %r467;
	xor.b32  	%r759, %r470, %r22;
	mov.b32 	%r774, 1;
	mov.u32 	%r773, %r758;
	mov.u32 	%r758, %r79;
	mov.u32 	%r761, %r772;
	bra.uni 	$L__BB0_25;
$L__BB0_20:
	add.s32 	%r774, %r757, 2;
	setp.eq.s32 	%p23, %r757, 0;
	selp.b32 	%r772, %r760, %r761, %p23;
	mov.u32 	%r773, %r761;
	bra.uni 	$L__BB0_25;
$L__BB0_21:
	add.s32 	%r765, %r765, 1;
	setp.ne.s32 	%p20, %r765, 0;
	@%p20 bra 	$L__BB0_24;
	add.s32 	%r764, %r764, 1;
	setp.ne.s32 	%p21, %r764, 0;
	@%p21 bra 	$L__BB0_24;
	add.s32 	%r763, %r763, 1;
	setp.eq.s32 	%p22, %r763, 0;
	selp.u32 	%r472, 1, 0, %p22;
	add.s32 	%r762, %r762, %r472;
	mov.b32 	%r764, 0;
$L__BB0_24:
	mov.b32 	%r474, -766435501;
	mul.hi.u32 	%r475, %r474, %r765;
	mul.lo.s32 	%r476, %r765, -766435501;
	mov.b32 	%r477, -845247145;
	mul.hi.u32 	%r478, %r477, %r763;
	mul.lo.s32 	%r479, %r763, -845247145;
	xor.b32  	%r480, %r478, %r2;
	xor.b32  	%r481, %r480, %r764;
	xor.b32  	%r482, %r475, %r3;
	xor.b32  	%r483, %r482, %r762;
	mul.hi.u32 	%r484, %r474, %r481;
	mul.lo.s32 	%r485, %r481, -766435501;
	mul.hi.u32 	%r486, %r477, %r483;
	mul.lo.s32 	%r487, %r483, -845247145;
	xor.b32  	%r488, %r479, %r486;
	xor.b32  	%r489, %r488, %r5;
	xor.b32  	%r490, %r476, %r484;
	xor.b32  	%r491, %r490, %r6;
	mul.hi.u32 	%r492, %r474, %r489;
	mul.lo.s32 	%r493, %r489, -766435501;
	mul.hi.u32 	%r494, %r477, %r491;
	mul.lo.s32 	%r495, %r491, -845247145;
	xor.b32  	%r496, %r487, %r494;
	xor.b32  	%r497, %r496, %r7;
	xor.b32  	%r498, %r485, %r492;
	xor.b32  	%r499, %r498, %r8;
	mul.hi.u32 	%r500, %r474, %r497;
	mul.lo.s32 	%r501, %r497, -766435501;
	mul.hi.u32 	%r502, %r477, %r499;
	mul.lo.s32 	%r503, %r499, -845247145;
	xor.b32  	%r504, %r495, %r502;
	xor.b32  	%r505, %r504, %r9;
	xor.b32  	%r506, %r493, %r500;
	xor.b32  	%r507, %r506, %r10;
	mul.hi.u32 	%r508, %r474, %r505;
	mul.lo.s32 	%r509, %r505, -766435501;
	mul.hi.u32 	%r510, %r477, %r507;
	mul.lo.s32 	%r511, %r507, -845247145;
	xor.b32  	%r512, %r503, %r510;
	xor.b32  	%r513, %r512, %r11;
	xor.b32  	%r514, %r501, %r508;
	xor.b32  	%r515, %r514, %r12;
	mul.hi.u32 	%r516, %r474, %r513;
	mul.lo.s32 	%r517, %r513, -766435501;
	mul.hi.u32 	%r518, %r477, %r515;
	mul.lo.s32 	%r519, %r515, -845247145;
	xor.b32  	%r520, %r511, %r518;
	xor.b32  	%r521, %r520, %r13;
	xor.b32  	%r522, %r509, %r516;
	xor.b32  	%r523, %r522, %r14;
	mul.hi.u32 	%r524, %r474, %r521;
	mul.lo.s32 	%r525, %r521, -766435501;
	mul.hi.u32 	%r526, %r477, %r523;
	mul.lo.s32 	%r527, %r523, -845247145;
	xor.b32  	%r528, %r519, %r526;
	xor.b32  	%r529, %r528, %r15;
	xor.b32  	%r530, %r517, %r524;
	xor.b32  	%r531, %r530, %r16;
	mul.hi.u32 	%r532, %r474, %r529;
	mul.lo.s32 	%r533, %r529, -766435501;
	mul.hi.u32 	%r534, %r477, %r531;
	mul.lo.s32 	%r535, %r531, -845247145;
	xor.b32  	%r536, %r527, %r534;
	xor.b32  	%r537, %r536, %r17;
	xor.b32  	%r538, %r525, %r532;
	xor.b32  	%r539, %r538, %r18;
	mul.hi.u32 	%r540, %r474, %r537;
	mul.lo.s32 	%r541, %r537, -766435501;
	mul.hi.u32 	%r542, %r477, %r539;
	mul.lo.s32 	%r543, %r539, -845247145;
	xor.b32  	%r544, %r535, %r542;
	xor.b32  	%r545, %r544, %r19;
	xor.b32  	%r546, %r533, %r540;
	xor.b32  	%r547, %r546, %r20;
	mul.hi.u32 	%r548, %r474, %r545;
	mul.lo.s32 	%r92, %r545, -766435501;
	mul.hi.u32 	%r549, %r477, %r547;
	mul.lo.s32 	%r760, %r547, -845247145;
	xor.b32  	%r550, %r543, %r549;
	xor.b32  	%r761, %r550, %r21;
	xor.b32  	%r551, %r541, %r548;
	xor.b32  	%r95, %r551, %r22;
	mov.b32 	%r774, 0;
	mov.u32 	%r772, %r758;
	mov.u32 	%r773, %r759;
	mov.u32 	%r758, %r92;
	mov.u32 	%r759, %r95;
$L__BB0_25:
	ld.param.f32 	%f386, [_Z11monte_carloP6float3fff_param_2];
	ld.param.f32 	%f383, [_Z11monte_carloP6float3fff_param_1];
	cvt.rn.f32.u32 	%f46, %r773;
	fma.rn.f32 	%f47, %f46, 0f2F800000, 0f2F000000;
	cvt.rn.f32.u32 	%f48, %r772;
	fma.rn.f32 	%f49, %f48, 0f30C90FDB, 0f30490FDB;
	setp.lt.f32 	%p24, %f47, 0f00800000;
	mul.f32 	%f50, %f47, 0f4B000000;
	selp.f32 	%f51, %f50, %f47, %p24;
	selp.f32 	%f52, 0fC1B80000, 0f00000000, %p24;
	mov.b32 	%r553, %f51;
	add.s32 	%r554, %r553, -1059760811;
	and.b32  	%r555, %r554, -8388608;
	sub.s32 	%r556, %r553, %r555;
	mov.b32 	%f53, %r556;
	cvt.rn.f32.s32 	%f54, %r555;
	fma.rn.f32 	%f55, %f54, 0f34000000, %f52;
	add.f32 	%f56, %f53, 0fBF800000;
	fma.rn.f32 	%f57, %f56, 0fBE055027, 0f3E1039F6;
	fma.rn.f32 	%f58, %f57, %f56, 0fBDF8CDCC;
	fma.rn.f32 	%f59, %f58, %f56, 0f3E0F2955;
	fma.rn.f32 	%f60, %f59, %f56, 0fBE2AD8B9;
	fma.rn.f32 	%f61, %f60, %f56, 0f3E4CED0B;
	fma.rn.f32 	%f62, %f61, %f56, 0fBE7FFF22;
	fma.rn.f32 	%f63, %f62, %f56, 0f3EAAAA78;
	fma.rn.f32 	%f64, %f63, %f56, 0fBF000000;
	mul.f32 	%f65, %f56, %f64;
	fma.rn.f32 	%f66, %f65, %f56, %f56;
	fma.rn.f32 	%f67, %f55, 0f3F317218, %f66;
	setp.gt.u32 	%p25, %r553, 2139095039;
	fma.rn.f32 	%f68, %f51, 0f7F800000, 0f7F800000;
	selp.f32 	%f69, %f68, %f67, %p25;
	setp.eq.f32 	%p26, %f51, 0f00000000;
	mul.f32 	%f70, %f69, 0fC0000000;
	selp.f32 	%f71, 0f7F800000, %f70, %p26;
	sqrt.rn.f32 	%f72, %f71;
	sin.approx.f32 	%f73, %f49;
	cos.approx.f32 	%f74, %f49;
	mul.f32 	%f75, %f72, %f73;
	mul.f32 	%f76, %f72, %f74;
	fma.rn.f32 	%f6, %f386, %f75, %f383;
	fma.rn.f32 	%f7, %f386, %f76, %f383;
	mov.b32 	%r791, 3;
	setp.eq.s32 	%p27, %r774, 1;
	mov.u32 	%r789, %r759;
	mov.u32 	%r790, %r760;
	@%p27 bra 	$L__BB0_37;
	setp.eq.s32 	%p28, %r774, 2;
	@%p28 bra 	$L__BB0_33;
	setp.ne.s32 	%p29, %r774, 3;
	@%p29 bra 	$L__BB0_32;
	add.s32 	%r765, %r765, 1;
	setp.ne.s32 	%p30, %r765, 0;
	@%p30 bra 	$L__BB0_31;
	add.s32 	%r764, %r764, 1;
	setp.ne.s32 	%p31, %r764, 0;
	@%p31 bra 	$L__BB0_31;
	add.s32 	%r763, %r763, 1;
	setp.eq.s32 	%p32, %r763, 0;
	selp.u32 	%r558, 1, 0, %p32;
	add.s32 	%r762, %r762, %r558;
	mov.b32 	%r764, 0;
$L__BB0_31:
	mov.b32 	%r560, -766435501;
	mul.hi.u32 	%r561, %r560, %r765;
	mul.lo.s32 	%r562, %r765, -766435501;
	mov.b32 	%r563, -845247145;
	mul.hi.u32 	%r564, %r563, %r763;
	mul.lo.s32 	%r565, %r763, -845247145;
	xor.b32  	%r566, %r564, %r2;
	xor.b32  	%r567, %r566, %r764;
	xor.b32  	%r568, %r561, %r3;
	xor.b32  	%r569, %r568, %r762;
	mul.hi.u32 	%r570, %r560, %r567;
	mul.lo.s32 	%r571, %r567, -766435501;
	mul.hi.u32 	%r572, %r563, %r569;
	mul.lo.s32 	%r573, %r569, -845247145;
	xor.b32  	%r574, %r565, %r572;
	xor.b32  	%r575, %r574, %r5;
	xor.b32  	%r576, %r562, %r570;
	xor.b32  	%r577, %r576, %r6;
	mul.hi.u32 	%r578, %r560, %r575;
	mul.lo.s32 	%r579, %r575, -766435501;
	mul.hi.u32 	%r580, %r563, %r577;
	mul.lo.s32 	%r581, %r577, -845247145;
	xor.b32  	%r582, %r573, %r580;
	xor.b32  	%r583, %r582, %r7;
	xor.b32  	%r584, %r571, %r578;
	xor.b32  	%r585, %r584, %r8;
	mul.hi.u32 	%r586, %r560, %r583;
	mul.lo.s32 	%r587, %r583, -766435501;
	mul.hi.u32 	%r588, %r563, %r585;
	mul.lo.s32 	%r589, %r585, -845247145;
	xor.b32  	%r590, %r581, %r588;
	xor.b32  	%r591, %r590, %r9;
	xor.b32  	%r592, %r579, %r586;
	xor.b32  	%r593, %r592, %r10;
	mul.hi.u32 	%r594, %r560, %r591;
	mul.lo.s32 	%r595, %r591, -766435501;
	mul.hi.u32 	%r596, %r563, %r593;
	mul.lo.s32 	%r597, %r593, -845247145;
	xor.b32  	%r598, %r589, %r596;
	xor.b32  	%r599, %r598, %r11;
	xor.b32  	%r600, %r587, %r594;
	xor.b32  	%r601, %r600, %r12;
	mul.hi.u32 	%r602, %r560, %r599;
	mul.lo.s32 	%r603, %r599, -766435501;
	mul.hi.u32 	%r604, %r563, %r601;
	mul.lo.s32 	%r605, %r601, -845247145;
	xor.b32  	%r606, %r597, %r604;
	xor.b32  	%r607, %r606, %r13;
	xor.b32  	%r608, %r595, %r602;
	xor.b32  	%r609, %r608, %r14;
	mul.hi.u32 	%r610, %r560, %r607;
	mul.lo.s32 	%r611, %r607, -766435501;
	mul.hi.u32 	%r612, %r563, %r609;
	mul.lo.s32 	%r613, %r609, -845247145;
	xor.b32  	%r614, %r605, %r612;
	xor.b32  	%r615, %r614, %r15;
	xor.b32  	%r616, %r603, %r610;
	xor.b32  	%r617, %r616, %r16;
	mul.hi.u32 	%r618, %r560, %r615;
	mul.lo.s32 	%r619, %r615, -766435501;
	mul.hi.u32 	%r620, %r563, %r617;
	mul.lo.s32 	%r621, %r617, -845247145;
	xor.b32  	%r622, %r613, %r620;
	xor.b32  	%r623, %r622, %r17;
	xor.b32  	%r624, %r611, %r618;
	xor.b32  	%r625, %r624, %r18;
	mul.hi.u32 	%r626, %r560, %r623;
	mul.lo.s32 	%r627, %r623, -766435501;
	mul.hi.u32 	%r628, %r563, %r625;
	mul.lo.s32 	%r629, %r625, -845247145;
	xor.b32  	%r630, %r621, %r628;
	xor.b32  	%r631, %r630, %r19;
	xor.b32  	%r632, %r619, %r626;
	xor.b32  	%r633, %r632, %r20;
	mul.hi.u32 	%r634, %r560, %r631;
	mul.lo.s32 	%r114, %r631, -766435501;
	mul.hi.u32 	%r635, %r563, %r633;
	mul.lo.s32 	%r760, %r633, -845247145;
	xor.b32  	%r636, %r629, %r635;
	xor.b32  	%r789, %r636, %r21;
	xor.b32  	%r637, %r627, %r634;
	xor.b32  	%r759, %r637, %r22;
	mov.b32 	%r791, 1;
	mov.u32 	%r790, %r758;
	mov.u32 	%r758, %r114;
	mov.u32 	%r761, %r789;
	bra.uni 	$L__BB0_37;
$L__BB0_32:
	add.s32 	%r791, %r774, 2;
	setp.eq.s32 	%p36, %r774, 0;
	selp.b32 	%r789, %r760, %r761, %p36;
	mov.u32 	%r790, %r761;
	bra.uni 	$L__BB0_37;
$L__BB0_33:
	add.s32 	%r765, %r765, 1;
	setp.ne.s32 	%p33, %r765, 0;
	@%p33 bra 	$L__BB0_36;
	add.s32 	%r764, %r764, 1;
	setp.ne.s32 	%p34, %r764, 0;
	@%p34 bra 	$L__BB0_36;
	add.s32 	%r763, %r763, 1;
	setp.eq.s32 	%p35, %r763, 0;
	selp.u32 	%r639, 1, 0, %p35;
	add.s32 	%r762, %r762, %r639;
	mov.b32 	%r764, 0;
$L__BB0_36:
	mov.b32 	%r641, -766435501;
	mul.hi.u32 	%r642, %r641, %r765;
	mul.lo.s32 	%r643, %r765, -766435501;
	mov.b32 	%r644, -845247145;
	mul.hi.u32 	%r645, %r644, %r763;
	mul.lo.s32 	%r646, %r763, -845247145;
	xor.b32  	%r647, %r645, %r2;
	xor.b32  	%r648, %r647, %r764;
	xor.b32  	%r649, %r642, %r3;
	xor.b32  	%r650, %r649, %r762;
	mul.hi.u32 	%r651, %r641, %r648;
	mul.lo.s32 	%r652, %r648, -766435501;
	mul.hi.u32 	%r653, %r644, %r650;
	mul.lo.s32 	%r654, %r650, -845247145;
	xor.b32  	%r655, %r646, %r653;
	xor.b32  	%r656, %r655, %r5;
	xor.b32  	%r657, %r643, %r651;
	xor.b32  	%r658, %r657, %r6;
	mul.hi.u32 	%r659, %r641, %r656;
	mul.lo.s32 	%r660, %r656, -766435501;
	mul.hi.u32 	%r661, %r644, %r658;
	mul.lo.s32 	%r662, %r658, -845247145;
	xor.b32  	%r663, %r654, %r661;
	xor.b32  	%r664, %r663, %r7;
	xor.b32  	%r665, %r652, %r659;
	xor.b32  	%r666, %r665, %r8;
	mul.hi.u32 	%r667, %r641, %r664;
	mul.lo.s32 	%r668, %r664, -766435501;
	mul.hi.u32 	%r669, %r644, %r666;
	mul.lo.s32 	%r670, %r666, -845247145;
	xor.b32  	%r671, %r662, %r669;
	xor.b32  	%r672, %r671, %r9;
	xor.b32  	%r673, %r660, %r667;
	xor.b32  	%r674, %r673, %r10;
	mul.hi.u32 	%r675, %r641, %r672;
	mul.lo.s32 	%r676, %r672, -766435501;
	mul.hi.u32 	%r677, %r644, %r674;
	mul.lo.s32 	%r678, %r674, -845247145;
	xor.b32  	%r679, %r670, %r677;
	xor.b32  	%r680, %r679, %r11;
	xor.b32  	%r681, %r668, %r675;
	xor.b32  	%r682, %r681, %r12;
	mul.hi.u32 	%r683, %r641, %r680;
	mul.lo.s32 	%r684, %r680, -766435501;
	mul.hi.u32 	%r685, %r644, %r682;
	mul.lo.s32 	%r686, %r682, -845247145;
	xor.b32  	%r687, %r678, %r685;
	xor.b32  	%r688, %r687, %r13;
	xor.b32  	%r689, %r676, %r683;
	xor.b32  	%r690, %r689, %r14;
	mul.hi.u32 	%r691, %r641, %r688;
	mul.lo.s32 	%r692, %r688, -766435501;
	mul.hi.u32 	%r693, %r644, %r690;
	mul.lo.s32 	%r694, %r690, -845247145;
	xor.b32  	%r695, %r686, %r693;
	xor.b32  	%r696, %r695, %r15;
	xor.b32  	%r697, %r684, %r691;
	xor.b32  	%r698, %r697, %r16;
	mul.hi.u32 	%r699, %r641, %r696;
	mul.lo.s32 	%r700, %r696, -766435501;
	mul.hi.u32 	%r701, %r644, %r698;
	mul.lo.s32 	%r702, %r698, -845247145;
	xor.b32  	%r703, %r694, %r701;
	xor.b32  	%r704, %r703, %r17;
	xor.b32  	%r705, %r692, %r699;
	xor.b32  	%r706, %r705, %r18;
	mul.hi.u32 	%r707, %r641, %r704;
	mul.lo.s32 	%r708, %r704, -766435501;
	mul.hi.u32 	%r709, %r644, %r706;
	mul.lo.s32 	%r710, %r706, -845247145;
	xor.b32  	%r711, %r702, %r709;
	xor.b32  	%r712, %r711, %r19;
	xor.b32  	%r713, %r700, %r707;
	xor.b32  	%r714, %r713, %r20;
	mul.hi.u32 	%r715, %r641, %r712;
	mul.lo.s32 	%r127, %r712, -766435501;
	mul.hi.u32 	%r716, %r644, %r714;
	mul.lo.s32 	%r760, %r714, -845247145;
	xor.b32  	%r717, %r710, %r716;
	xor.b32  	%r761, %r717, %r21;
	xor.b32  	%r718, %r708, %r715;
	xor.b32  	%r130, %r718, %r22;
	mov.b32 	%r791, 0;
	mov.u32 	%r789, %r758;
	mov.u32 	%r790, %r759;
	mov.u32 	%r758, %r127;
	mov.u32 	%r759, %r130;
$L__BB0_37:
	ld.param.f32 	%f388, [_Z11monte_carloP6float3fff_param_3];
	ld.param.f32 	%f387, [_Z11monte_carloP6float3fff_param_2];
	ld.param.f32 	%f384, [_Z11monte_carloP6float3fff_param_1];
	fma.rn.f32 	%f77, %f6, 0f3BBB989D, 0f3F000000;
	cvt.sat.f32.f32 	%f78, %f77;
	mov.f32 	%f79, 0f4B400001;
	mov.f32 	%f80, 0f437C0000;
	fma.rm.f32 	%f81, %f78, %f80, %f79;
	fma.rn.f32 	%f82, %f7, 0f3BBB989D, 0f3F000000;
	cvt.sat.f32.f32 	%f83, %f82;
	fma.rm.f32 	%f84, %f83, %f80, %f79;
	fma.rn.f32 	%f85, %f4, 0f3BBB989D, 0f3F000000;
	cvt.sat.f32.f32 	%f86, %f85;
	fma.rm.f32 	%f87, %f86, %f80, %f79;
	fma.rn.f32 	%f88, %f5, 0f3BBB989D, 0f3F000000;
	cvt.sat.f32.f32 	%f89, %f88;
	fma.rm.f32 	%f90, %f89, %f80, %f79;
	cvt.rn.f32.u32 	%f91, %r790;
	fma.rn.f32 	%f92, %f91, 0f2F800000, 0f2F000000;
	cvt.rn.f32.u32 	%f93, %r789;
	fma.rn.f32 	%f94, %f93, 0f30C90FDB, 0f30490FDB;
	setp.lt.f32 	%p37, %f92, 0f00800000;
	mul.f32 	%f95, %f92, 0f4B000000;
	selp.f32 	%f96, %f95, %f92, %p37;
	selp.f32 	%f97, 0fC1B80000, 0f00000000, %p37;
	mov.b32 	%r719, %f96;
	add.s32 	%r720, %r719, -1059760811;
	and.b32  	%r721, %r720, -8388608;
	sub.s32 	%r722, %r719, %r721;
	mov.b32 	%f98, %r722;
	cvt.rn.f32.s32 	%f99, %r721;
	fma.rn.f32 	%f100, %f99, 0f34000000, %f97;
	add.f32 	%f101, %f98, 0fBF800000;
	fma.rn.f32 	%f102, %f101, 0fBE055027, 0f3E1039F6;
	fma.rn.f32 	%f103, %f102, %f101, 0fBDF8CDCC;
	fma.rn.f32 	%f104, %f103, %f101, 0f3E0F2955;
	fma.rn.f32 	%f105, %f104, %f101, 0fBE2AD8B9;
	fma.rn.f32 	%f106, %f105, %f101, 0f3E4CED0B;
	fma.rn.f32 	%f107, %f106, %f101, 0fBE7FFF22;
	fma.rn.f32 	%f108, %f107, %f101, 0f3EAAAA78;
	fma.rn.f32 	%f109, %f108, %f101, 0fBF000000;
	mul.f32 	%f110, %f101, %f109;
	fma.rn.f32 	%f111, %f110, %f101, %f101;
	fma.rn.f32 	%f112, %f100, 0f3F317218, %f111;
	setp.gt.u32 	%p38, %r719, 2139095039;
	fma.rn.f32 	%f113, %f96, 0f7F800000, 0f7F800000;
	selp.f32 	%f114, %f113, %f112, %p38;
	setp.eq.f32 	%p39, %f96, 0f00000000;
	mul.f32 	%f115, %f114, 0fC0000000;
	selp.f32 	%f116, 0f7F800000, %f115, %p39;
	sqrt.rn.f32 	%f117, %f116;
	sin.approx.f32 	%f118, %f94;
	cos.approx.f32 	%f119, %f94;
	mul.f32 	%f120, %f117, %f118;
	mul.f32 	%f121, %f117, %f119;
	fma.rn.f32 	%f122, %f387, %f120, %f384;
	fma.rn.f32 	%f123, %f122, 0f3BBB989D, 0f3F000000;
	cvt.sat.f32.f32 	%f124, %f123;
	fma.rm.f32 	%f125, %f124, %f80, %f79;
	add.f32 	%f126, %f125, 0fCB40007F;
	neg.f32 	%f127, %f126;
	fma.rn.f32 	%f128, %f122, 0f3FB8AA3B, %f127;
	fma.rn.f32 	%f129, %f122, 0f32A57060, %f128;
	mov.b32 	%r723, %f125;
	shl.b32 	%r724, %r723, 23;
	mov.b32 	%f130, %r724;
	ex2.approx.ftz.f32 	%f131, %f129;
	mul.f32 	%f132, %f131, %f130;
	fma.rn.f32 	%f133, %f387, %f121, %f384;
	fma.rn.f32 	%f134, %f133, 0f3BBB989D, 0f3F000000;
	cvt.sat.f32.f32 	%f135, %f134;
	fma.rm.f32 	%f136, %f135, %f80, %f79;
	add.f32 	%f137, %f136, 0fCB40007F;
	neg.f32 	%f138, %f137;
	fma.rn.f32 	%f139, %f133, 0f3FB8AA3B, %f138;
	fma.rn.f32 	%f140, %f133, 0f32A57060, %f139;
	mov.b32 	%r725, %f136;
	shl.b32 	%r726, %r725, 23;
	mov.b32 	%f141, %r726;
	ex2.approx.ftz.f32 	%f142, %f140;
	mul.f32 	%f143, %f142, %f141;
	add.f32 	%f144, %f87, 0fCB40007F;
	neg.f32 	%f145, %f144;
	fma.rn.f32 	%f146, %f4, 0f3FB8AA3B, %f145;
	fma.rn.f32 	%f147, %f4, 0f32A57060, %f146;
	ex2.approx.ftz.f32 	%f148, %f147;
	mov.b32 	%r727, %f87;
	shl.b32 	%r728, %r727, 23;
	mov.b32 	%f149, %r728;
	mul.f32 	%f150, %f148, %f149;
	mul.f32 	%f151, %f150, 0f42C80000;
	sub.f32 	%f152, %f151, %f388;
	add.f32 	%f153, %f90, 0fCB40007F;
	neg.f32 	%f154, %f153;
	fma.rn.f32 	%f155, %f5, 0f3FB8AA3B, %f154;
	fma.rn.f32 	%f156, %f5, 0f32A57060, %f155;
	ex2.approx.ftz.f32 	%f157, %f156;
	mov.b32 	%r729, %f90;
	shl.b32 	%r730, %r729, 23;
	mov.b32 	%f158, %r730;
	mul.f32 	%f159, %f157, %f158;
	mul.f32 	%f160, %f159, 0f42C80000;
	sub.f32 	%f161, %f160, %f388;
	add.f32 	%f162, %f81, 0fCB40007F;
	neg.f32 	%f163, %f162;
	fma.rn.f32 	%f164, %f6, 0f3FB8AA3B, %f163;
	fma.rn.f32 	%f165, %f6, 0f32A57060, %f164;
	ex2.approx.ftz.f32 	%f166, %f165;
	mov.b32 	%r731, %f81;
	shl.b32 	%r732, %r731, 23;
	mov.b32 	%f167, %r732;
	mul.f32 	%f168, %f166, %f167;
	mul.f32 	%f169, %f168, 0f42DC0000;
	sub.f32 	%f170, %f169, %f388;
	add.f32 	%f171, %f84, 0fCB40007F;
	neg.f32 	%f172, %f171;
	fma.rn.f32 	%f173, %f7, 0f3FB8AA3B, %f172;
	fma.rn.f32 	%f174, %f7, 0f32A57060, %f173;
	ex2.approx.ftz.f32 	%f175, %f174;
	mov.b32 	%r733, %f84;
	shl.b32 	%r734, %r733, 23;
	mov.b32 	%f176, %r734;
	mul.f32 	%f177, %f175, %f176;
	mul.f32 	%f178, %f177, 0f42DC0000;
	sub.f32 	%f179, %f178, %f388;
	mul.f32 	%f180, %f132, 0f42B40000;
	sub.f32 	%f181, %f180, %f388;
	mul.f32 	%f182, %f143, 0f42B40000;
	sub.f32 	%f183, %f182, %f388;
	max.f32 	%f184, %f152, 0f00000000;
	cvt.f64.f32 	%fd1, %f184;
	max.f32 	%f185, %f161, 0f00000000;
	cvt.f64.f32 	%fd2, %f185;
	add.f64 	%fd3, %fd1, %fd2;
	cvt.f64.f32 	%fd4, %f391;
	add.f64 	%fd5, %fd3, %fd4;
	cvt.rn.f32.f64 	%f391, %fd5;
	max.f32 	%f186, %f170, 0f00000000;
	cvt.f64.f32 	%fd6, %f186;
	max.f32 	%f187, %f179, 0f00000000;
	cvt.f64.f32 	%fd7, %f187;
	add.f64 	%fd8, %fd6, %fd7;
	cvt.f64.f32 	%fd9, %f390;
	add.f64 	%fd10, %fd8, %fd9;
	cvt.rn.f32.f64 	%f390, %fd10;
	max.f32 	%f188, %f181, 0f00000000;
	cvt.f64.f32 	%fd11, %f188;
	max.f32 	%f189, %f183, 0f00000000;
	cvt.f64.f32 	%fd12, %f189;
	add.f64 	%fd13, %fd11, %fd12;
	cvt.f64.f32 	%fd14, %f389;
	add.f64 	%fd15, %fd13, %fd14;
	cvt.rn.f32.f64 	%f389, %fd15;
	add.s32 	%r739, %r739, 1;
	setp.ne.s32 	%p40, %r739, 11;
	@%p40 bra 	$L__BB0_1;
	mov.u32 	%r735, %tid.x;
	mov.u32 	%r736, _ZZ11monte_carloP6float3fffE11call_prices;
	mad.lo.s32 	%r737, %r735, 12, %r736;
	st.shared.f32 	[%r737], %f391;
	st.shared.f32 	[%r737+4], %f390;
	st.shared.f32 	[%r737+8], %f389;
	setp.ne.s32 	%p41, %r735, 0;
	@%p41 bra 	$L__BB0_40;
	ld.param.u64 	%rd6, [_Z11monte_carloP6float3fff_param_0];
	mov.u32 	%r738, %ctaid.x;
	cvta.to.global.u64 	%rd3, %rd6;
	mul.wide.u32 	%rd4, %r738, 12;
	add.s64 	%rd5, %rd3, %rd4;
	ld.shared.f32 	%f190, [_ZZ11monte_carloP6float3fffE11call_prices];
	add.f32 	%f191, %f190, 0f00000000;
	ld.shared.f32 	%f192, [_ZZ11monte_carloP6float3fffE11call_prices+4];
	add.f32 	%f193, %f192, 0f00000000;
	ld.shared.f32 	%f194, [_ZZ11monte_carloP6float3fffE11call_prices+8];
	add.f32 	%f195, %f194, 0f00000000;
	ld.shared.f32 	%f196, [_ZZ11monte_carloP6float3fffE11call_prices+12];
	add.f32 	%f197, %f196, %f191;
	ld.shared.f32 	%f198, [_ZZ11monte_carloP6float3fffE11call_prices+16];
	add.f32 	%f199, %f198, %f193;
	ld.shared.f32 	%f200, [_ZZ11monte_carloP6float3fffE11call_prices+20];
	add.f32 	%f201, %f200, %f195;
	ld.shared.f32 	%f202, [_ZZ11monte_carloP6float3fffE11call_prices+24];
	add.f32 	%f203, %f202, %f197;
	ld.shared.f32 	%f204, [_ZZ11monte_carloP6float3fffE11call_prices+28];
	add.f32 	%f205, %f204, %f199;
	ld.shared.f32 	%f206, [_ZZ11monte_carloP6float3fffE11call_prices+32];
	add.f32 	%f207, %f206, %f201;
	ld.shared.f32 	%f208, [_ZZ11monte_carloP6float3fffE11call_prices+36];
	add.f32 	%f209, %f208, %f203;
	ld.shared.f32 	%f210, [_ZZ11monte_carloP6float3fffE11call_prices+40];
	add.f32 	%f211, %f210, %f205;
	ld.shared.f32 	%f212, [_ZZ11monte_carloP6float3fffE11call_prices+44];
	add.f32 	%f213, %f212, %f207;
	ld.shared.f32 	%f214, [_ZZ11monte_carloP6float3fffE11call_prices+48];
	add.f32 	%f215, %f214, %f209;
	ld.shared.f32 	%f216, [_ZZ11monte_carloP6float3fffE11call_prices+52];
	add.f32 	%f217, %f216, %f211;
	ld.shared.f32 	%f218, [_ZZ11monte_carloP6float3fffE11call_prices+56];
	add.f32 	%f219, %f218, %f213;
	ld.shared.f32 	%f220, [_ZZ11monte_carloP6float3fffE11call_prices+60];
	add.f32 	%f221, %f220, %f215;
	ld.shared.f32 	%f222, [_ZZ11monte_carloP6float3fffE11call_prices+64];
	add.f32 	%f223, %f222, %f217;
	ld.shared.f32 	%f224, [_ZZ11monte_carloP6float3fffE11call_prices+68];
	add.f32 	%f225, %f224, %f219;
	ld.shared.f32 	%f226, [_ZZ11monte_carloP6float3fffE11call_prices+72];
	add.f32 	%f227, %f226, %f221;
	ld.shared.f32 	%f228, [_ZZ11monte_carloP6float3fffE11call_prices+76];
	add.f32 	%f229, %f228, %f223;
	ld.shared.f32 	%f230, [_ZZ11monte_carloP6float3fffE11call_prices+80];
	add.f32 	%f231, %f230, %f225;
	ld.shared.f32 	%f232, [_ZZ11monte_carloP6float3fffE11call_prices+84];
	add.f32 	%f233, %f232, %f227;
	ld.shared.f32 	%f234, [_ZZ11monte_carloP6float3fffE11call_prices+88];
	add.f32 	%f235, %f234, %f229;
	ld.shared.f32 	%f236, [_ZZ11monte_carloP6float3fffE11call_prices+92];
	add.f32 	%f237, %f236, %f231;
	ld.shared.f32 	%f238, [_ZZ11monte_carloP6float3fffE11call_prices+96];
	add.f32 	%f239, %f238, %f233;
	ld.shared.f32 	%f240, [_ZZ11monte_carloP6float3fffE11call_prices+100];
	add.f32 	%f241, %f240, %f235;
	ld.shared.f32 	%f242, [_ZZ11monte_carloP6float3fffE11call_prices+104];
	add.f32 	%f243, %f242, %f237;
	ld.shared.f32 	%f244, [_ZZ11monte_carloP6float3fffE11call_prices+108];
	add.f32 	%f245, %f244, %f239;
	ld.shared.f32 	%f246, [_ZZ11monte_carloP6float3fffE11call_prices+112];
	add.f32 	%f247, %f246, %f241;
	ld.shared.f32 	%f248, [_ZZ11monte_carloP6float3fffE11call_prices+116];
	add.f32 	%f249, %f248, %f243;
	ld.shared.f32 	%f250, [_ZZ11monte_carloP6float3fffE11call_prices+120];
	add.f32 	%f251, %f250, %f245;
	ld.shared.f32 	%f252, [_ZZ11monte_carloP6float3fffE11call_prices+124];
	add.f32 	%f253, %f252, %f247;
	ld.shared.f32 	%f254, [_ZZ11monte_carloP6float3fffE11call_prices+128];
	add.f32 	%f255, %f254, %f249;
	ld.shared.f32 	%f256, [_ZZ11monte_carloP6float3fffE11call_prices+132];
	add.f32 	%f257, %f256, %f251;
	ld.shared.f32 	%f258, [_ZZ11monte_carloP6float3fffE11call_prices+136];
	add.f32 	%f259, %f258, %f253;
	ld.shared.f32 	%f260, [_ZZ11monte_carloP6float3fffE11call_prices+140];
	add.f32 	%f261, %f260, %f255;
	ld.shared.f32 	%f262, [_ZZ11monte_carloP6float3fffE11call_prices+144];
	add.f32 	%f263, %f262, %f257;
	ld.shared.f32 	%f264, [_ZZ11monte_carloP6float3fffE11call_prices+148];
	add.f32 	%f265, %f264, %f259;
	ld.shared.f32 	%f266, [_ZZ11monte_carloP6float3fffE11call_prices+152];
	add.f32 	%f267, %f266, %f261;
	ld.shared.f32 	%f268, [_ZZ11monte_carloP6float3fffE11call_prices+156];
	add.f32 	%f269, %f268, %f263;
	ld.shared.f32 	%f270, [_ZZ11monte_carloP6float3fffE11call_prices+160];
	add.f32 	%f271, %f270, %f265;
	ld.shared.f32 	%f272, [_ZZ11monte_carloP6float3fffE11call_prices+164];
	add.f32 	%f273, %f272, %f267;
	ld.shared.f32 	%f274, [_ZZ11monte_carloP6float3fffE11call_prices+168];
	add.f32 	%f275, %f274, %f269;
	ld.shared.f32 	%f276, [_ZZ11monte_carloP6float3fffE11call_prices+172];
	add.f32 	%f277, %f276, %f271;
	ld.shared.f32 	%f278, [_ZZ11monte_carloP6float3fffE11call_prices+176];
	add.f32 	%f279, %f278, %f273;
	ld.shared.f32 	%f280, [_ZZ11monte_carloP6float3fffE11call_prices+180];
	add.f32 	%f281, %f280, %f275;
	ld.shared.f32 	%f282, [_ZZ11monte_carloP6float3fffE11call_prices+184];
	add.f32 	%f283, %f282, %f277;
	ld.shared.f32 	%f284, [_ZZ11monte_carloP6float3fffE11call_prices+188];
	add.f32 	%f285, %f284, %f279;
	ld.shared.f32 	%f286, [_ZZ11monte_carloP6float3fffE11call_prices+192];
	add.f32 	%f287, %f286, %f281;
	ld.shared.f32 	%f288, [_ZZ11monte_carloP6float3fffE11call_prices+196];
	add.f32 	%f289, %f288, %f283;
	ld.shared.f32 	%f290, [_ZZ11monte_carloP6float3fffE11call_prices+200];
	add.f32 	%f291, %f290, %f285;
	ld.shared.f32 	%f292, [_ZZ11monte_carloP6float3fffE11call_prices+204];
	add.f32 	%f293, %f292, %f287;
	ld.shared.f32 	%f294, [_ZZ11monte_carloP6float3fffE11call_prices+208];
	add.f32 	%f295, %f294, %f289;
	ld.shared.f32 	%f296, [_ZZ11monte_carloP6float3fffE11call_prices+212];
	add.f32 	%f297, %f296, %f291;
	ld.shared.f32 	%f298, [_ZZ11monte_carloP6float3fffE11call_prices+216];
	add.f32 	%f299, %f298, %f293;
	ld.shared.f32 	%f300, [_ZZ11monte_carloP6float3fffE11call_prices+220];
	add.f32 	%f301, %f300, %f295;
	ld.shared.f32 	%f302, [_ZZ11monte_carloP6float3fffE11call_prices+224];
	add.f32 	%f303, %f302, %f297;
	ld.shared.f32 	%f304, [_ZZ11monte_carloP6float3fffE11call_prices+228];
	add.f32 	%f305, %f304, %f299;
	ld.shared.f32 	%f306, [_ZZ11monte_carloP6float3fffE11call_prices+232];
	add.f32 	%f307, %f306, %f301;
	ld.shared.f32 	%f308, [_ZZ11monte_carloP6float3fffE11call_prices+236];
	add.f32 	%f309, %f308, %f303;
	ld.shared.f32 	%f310, [_ZZ11monte_carloP6float3fffE11call_prices+240];
	add.f32 	%f311, %f310, %f305;
	ld.shared.f32 	%f312, [_ZZ11monte_carloP6float3fffE11call_prices+244];
	add.f32 	%f313, %f312, %f307;
	ld.shared.f32 	%f314, [_ZZ11monte_carloP6float3fffE11call_prices+248];
	add.f32 	%f315, %f314, %f309;
	ld.shared.f32 	%f316, [_ZZ11monte_carloP6float3fffE11call_prices+252];
	add.f32 	%f317, %f316, %f311;
	ld.shared.f32 	%f318, [_ZZ11monte_carloP6float3fffE11call_prices+256];
	add.f32 	%f319, %f318, %f313;
	ld.shared.f32 	%f320, [_ZZ11monte_carloP6float3fffE11call_prices+260];
	add.f32 	%f321, %f320, %f315;
	ld.shared.f32 	%f322, [_ZZ11monte_carloP6float3fffE11call_prices+264];
	add.f32 	%f323, %f322, %f317;
	ld.shared.f32 	%f324, [_ZZ11monte_carloP6float3fffE11call_prices+268];
	add.f32 	%f325, %f324, %f319;
	ld.shared.f32 	%f326, [_ZZ11monte_carloP6float3fffE11call_prices+272];
	add.f32 	%f327, %f326, %f321;
	ld.shared.f32 	%f328, [_ZZ11monte_carloP6float3fffE11call_prices+276];
	add.f32 	%f329, %f328, %f323;
	ld.shared.f32 	%f330, [_ZZ11monte_carloP6float3fffE11call_prices+280];
	add.f32 	%f331, %f330, %f325;
	ld.shared.f32 	%f332, [_ZZ11monte_carloP6float3fffE11call_prices+284];
	add.f32 	%f333, %f332, %f327;
	ld.shared.f32 	%f334, [_ZZ11monte_carloP6float3fffE11call_prices+288];
	add.f32 	%f335, %f334, %f329;
	ld.shared.f32 	%f336, [_ZZ11monte_carloP6float3fffE11call_prices+292];
	add.f32 	%f337, %f336, %f331;
	ld.shared.f32 	%f338, [_ZZ11monte_carloP6float3fffE11call_prices+296];
	add.f32 	%f339, %f338, %f333;
	ld.shared.f32 	%f340, [_ZZ11monte_carloP6float3fffE11call_prices+300];
	add.f32 	%f341, %f340, %f335;
	ld.shared.f32 	%f342, [_ZZ11monte_carloP6float3fffE11call_prices+304];
	add.f32 	%f343, %f342, %f337;
	ld.shared.f32 	%f344, [_ZZ11monte_carloP6float3fffE11call_prices+308];
	add.f32 	%f345, %f344, %f339;
	ld.shared.f32 	%f346, [_ZZ11monte_carloP6float3fffE11call_prices+312];
	add.f32 	%f347, %f346, %f341;
	ld.shared.f32 	%f348, [_ZZ11monte_carloP6float3fffE11call_prices+316];
	add.f32 	%f349, %f348, %f343;
	ld.shared.f32 	%f350, [_ZZ11monte_carloP6float3fffE11call_prices+320];
	add.f32 	%f351, %f350, %f345;
	ld.shared.f32 	%f352, [_ZZ11monte_carloP6float3fffE11call_prices+324];
	add.f32 	%f353, %f352, %f347;
	ld.shared.f32 	%f354, [_ZZ11monte_carloP6float3fffE11call_prices+328];
	add.f32 	%f355, %f354, %f349;
	ld.shared.f32 	%f356, [_ZZ11monte_carloP6float3fffE11call_prices+332];
	add.f32 	%f357, %f356, %f351;
	ld.shared.f32 	%f358, [_ZZ11monte_carloP6float3fffE11call_prices+336];
	add.f32 	%f359, %f358, %f353;
	ld.shared.f32 	%f360, [_ZZ11monte_carloP6float3fffE11call_prices+340];
	add.f32 	%f361, %f360, %f355;
	ld.shared.f32 	%f362, [_ZZ11monte_carloP6float3fffE11call_prices+344];
	add.f32 	%f363, %f362, %f357;
	ld.shared.f32 	%f364, [_ZZ11monte_carloP6float3fffE11call_prices+348];
	add.f32 	%f365, %f364, %f359;
	ld.shared.f32 	%f366, [_ZZ11monte_carloP6float3fffE11call_prices+352];
	add.f32 	%f367, %f366, %f361;
	ld.shared.f32 	%f368, [_ZZ11monte_carloP6float3fffE11call_prices+356];
	add.f32 	%f369, %f368, %f363;
	ld.shared.f32 	%f370, [_ZZ11monte_carloP6float3fffE11call_prices+360];
	add.f32 	%f371, %f370, %f365;
	ld.shared.f32 	%f372, [_ZZ11monte_carloP6float3fffE11call_prices+364];
	add.f32 	%f373, %f372, %f367;
	ld.shared.f32 	%f374, [_ZZ11monte_carloP6float3fffE11call_prices+368];
	add.f32 	%f375, %f374, %f369;
	ld.shared.f32 	%f376, [_ZZ11monte_carloP6float3fffE11call_prices+372];
	add.f32 	%f377, %f376, %f371;
	ld.shared.f32 	%f378, [_ZZ11monte_carloP6float3fffE11call_prices+376];
	add.f32 	%f379, %f378, %f373;
	ld.shared.f32 	%f380, [_ZZ11monte_carloP6float3fffE11call_prices+380];
	add.f32 	%f381, %f380, %f375;
	st.global.f32 	[%rd5], %f377;
	st.global.f32 	[%rd5+4], %f379;
	st.global.f32 	[%rd5+8], %f381;
$L__BB0_40:
	ret;

}
	// .globl	_Z12gpuReductionPK6float3PfS2_S2_iiiff
.visible .entry _Z12gpuReductionPK6float3PfS2_S2_iiiff(
	.param .u64 .ptr .align 1 _Z12gpuReductionPK6float3PfS2_S2_iiiff_param_0,
	.param .u64 .ptr .align 1 _Z12gpuReductionPK6float3PfS2_S2_iiiff_param_1,
	.param .u64 .ptr .align 1 _Z12gpuReductionPK6float3PfS2_S2_iiiff_param_2,
	.param .u64 .ptr .align 1 _Z12gpuReductionPK6float3PfS2_S2_iiiff_param_3,
	.param .u32 _Z12gpuReductionPK6float3PfS2_S2_iiiff_param_4,
	.param .u32 _Z12gpuReductionPK6float3PfS2_S2_iiiff_param_5,
	.param .u32 _Z12gpuReductionPK6float3PfS2_S2_iiiff_param_6,
	.param .f32 _Z12gpuReductionPK6float3PfS2_S2_iiiff_param_7,
	.param .f32 _Z12gpuReductionPK6float3PfS2_S2_iiiff_param_8
)
{
	.reg .pred 	%p<18>;
	.reg .b32 	%r<36>;
	.reg .b32 	%f<311>;
	.reg .b64 	%rd<25>;
	// demoted variable
	.shared .align 4 .b8 _ZZ12gpuReductionPK6float3PfS2_S2_iiiffE6dyadic[1536];
	ld.param.u64 	%rd11, [_Z12gpuReductionPK6float3PfS2_S2_iiiff_param_0];
	ld.param.u64 	%rd8, [_Z12gpuReductionPK6float3PfS2_S2_iiiff_param_1];
	ld.param.u64 	%rd9, [_Z12gpuReductionPK6float3PfS2_S2_iiiff_param_2];
	ld.param.u64 	%rd10, [_Z12gpuReductionPK6float3PfS2_S2_iiiff_param_3];
	ld.param.u32 	%r20, [_Z12gpuReductionPK6float3PfS2_S2_iiiff_param_4];
	ld.param.u32 	%r21, [_Z12gpuReductionPK6float3PfS2_S2_iiiff_param_5];
	ld.param.u32 	%r22, [_Z12gpuReductionPK6float3PfS2_S2_iiiff_param_6];
	ld.param.f32 	%f42, [_Z12gpuReductionPK6float3PfS2_S2_iiiff_param_7];
	ld.param.f32 	%f43, [_Z12gpuReductionPK6float3PfS2_S2_iiiff_param_8];
	cvta.to.global.u64 	%rd1, %rd11;
	mov.u32 	%r1, %tid.x;
	mul.f32 	%f44, %f43, %f42;
	mul.f32 	%f45, %f44, 0fBFB8AA3B;
	ex2.approx.f32 	%f46, %f45;
	mul.lo.s32 	%r23, %r21, %r20;
	mul.lo.s32 	%r24, %r23, %r22;
	cvt.rn.f32.s32 	%f47, %r24;
	div.rn.f32 	%f1, %f46, %f47;
	setp.ge.s32 	%p1, %r1, %r20;
	mov.f32 	%f308, 0f00000000;
	mov.f32 	%f309, %f308;
	mov.f32 	%f310, %f308;
	@%p1 bra 	$L__BB1_13;
	not.b32 	%r25, %r1;
	add.s32 	%r26, %r20, %r25;
	shr.u32 	%r27, %r26, 7;
	add.s32 	%r2, %r27, 1;
	and.b32  	%r3, %r2, 15;
	setp.lt.u32 	%p2, %r26, 1920;
	mov.f32 	%f310, 0f00000000;
	mov.u32 	%r32, %r1;
	mov.f32 	%f309, %f310;
	mov.f32 	%f308, %f310;
	@%p2 bra 	$L__BB1_4;
	and.b32  	%r28, %r2, 67108848;
	neg.s32 	%r30, %r28;
	mul.wide.u32 	%rd12, %r1, 12;
	add.s64 	%rd13, %rd12, %rd1;
	add.s64 	%rd23, %rd13, 12288;
	mov.f32 	%f310, 0f00000000;
	mov.u32 	%r32, %r1;
$L__BB1_3:
	.pragma "nounroll";
	ld.global.f32 	%f51, [%rd23+-12288];
	add.f32 	%f52, %f310, %f51;
	ld.global.f32 	%f53, [%rd23+-12284];
	add.f32 	%f54, %f309, %f53;
	ld.global.f32 	%f55, [%rd23+-12280];
	add.f32 	%f56, %f308, %f55;
	ld.global.f32 	%f57, [%rd23+-10752];
	add.f32 	%f58, %f52, %f57;
	ld.global.f32 	%f59, [%rd23+-10748];
	add.f32 	%f60, %f54, %f59;
	ld.global.f32 	%f61, [%rd23+-10744];
	add.f32 	%f62, %f56, %f61;
	ld.global.f32 	%f63, [%rd23+-9216];
	add.f32 	%f64, %f58, %f63;
	ld.global.f32 	%f65, [%rd23+-9212];
	add.f32 	%f66, %f60, %f65;
	ld.global.f32 	%f67, [%rd23+-9208];
	add.f32 	%f68, %f62, %f67;
	ld.global.f32 	%f69, [%rd23+-7680];
	add.f32 	%f70, %f64, %f69;
	ld.global.f32 	%f71, [%rd23+-7676];
	add.f32 	%f72, %f66, %f71;
	ld.global.f32 	%f73, [%rd23+-7672];
	add.f32 	%f74, %f68, %f73;
	ld.global.f32 	%f75, [%rd23+-6144];
	add.f32 	%f76, %f70, %f75;
	ld.global.f32 	%f77, [%rd23+-6140];
	add.f32 	%f78, %f72, %f77;
	ld.global.f32 	%f79, [%rd23+-6136];
	add.f32 	%f80, %f74, %f79;
	ld.global.f32 	%f81, [%rd23+-4608];
	add.f32 	%f82, %f76, %f81;
	ld.global.f32 	%f83, [%rd23+-4604];
	add.f32 	%f84, %f78, %f83;
	ld.global.f32 	%f85, [%rd23+-4600];
	add.f32 	%f86, %f80, %f85;
	ld.global.f32 	%f87, [%rd23+-3072];
	add.f32 	%f88, %f82, %f87;
	ld.global.f32 	%f89, [%rd23+-3068];
	add.f32 	%f90, %f84, %f89;
	ld.global.f32 	%f91, [%rd23+-3064];
	add.f32 	%f92, %f86, %f91;
	ld.global.f32 	%f93, [%rd23+-1536];
	add.f32 	%f94, %f88, %f93;
	ld.global.f32 	%f95, [%rd23+-1532];
	add.f32 	%f96, %f90, %f95;
	ld.global.f32 	%f97, [%rd23+-1528];
	add.f32 	%f98, %f92, %f97;
	ld.global.f32 	%f99, [%rd23];
	add.f32 	%f100, %f94, %f99;
	ld.global.f32 	%f101, [%rd23+4];
	add.f32 	%f102, %f96, %f101;
	ld.global.f32 	%f103, [%rd23+8];
	add.f32 	%f104, %f98, %f103;
	ld.global.f32 	%f105, [%rd23+1536];
	add.f32 	%f106, %f100, %f105;
	ld.global.f32 	%f107, [%rd23+1540];
	add.f32 	%f108, %f102, %f107;
	ld.global.f32 	%f109, [%rd23+1544];
	add.f32 	%f110, %f104, %f109;
	ld.global.f32 	%f111, [%rd23+3072];
	add.f32 	%f112, %f106, %f111;
	ld.global.f32 	%f113, [%rd23+3076];
	add.f32 	%f114, %f108, %f113;
	ld.global.f32 	%f115, [%rd23+3080];
	add.f32 	%f116, %f110, %f115;
	ld.global.f32 	%f117, [%rd23+4608];
	add.f32 	%f118, %f112, %f117;
	ld.global.f32 	%f119, [%rd23+4612];
	add.f32 	%f120, %f114, %f119;
	ld.global.f32 	%f121, [%rd23+4616];
	add.f32 	%f122, %f116, %f121;
	ld.global.f32 	%f123, [%rd23+6144];
	add.f32 	%f124, %f118, %f123;
	ld.global.f32 	%f125, [%rd23+6148];
	add.f32 	%f126, %f120, %f125;
	ld.global.f32 	%f127, [%rd23+6152];
	add.f32 	%f128, %f122, %f127;
	ld.global.f32 	%f129, [%rd23+7680];
	add.f32 	%f130, %f124, %f129;
	ld.global.f32 	%f131, [%rd23+7684];
	add.f32 	%f132, %f126, %f131;
	ld.global.f32 	%f133, [%rd23+7688];
	add.f32 	%f134, %f128, %f133;
	ld.global.f32 	%f135, [%rd23+9216];
	add.f32 	%f136, %f130, %f135;
	ld.global.f32 	%f137, [%rd23+9220];
	add.f32 	%f138, %f132, %f137;
	ld.global.f32 	%f139, [%rd23+9224];
	add.f32 	%f140, %f134, %f139;
	ld.global.f32 	%f141, [%rd23+10752];
	add.f32 	%f310, %f136, %f141;
	ld.global.f32 	%f142, [%rd23+10756];
	add.f32 	%f309, %f138, %f142;
	ld.global.f32 	%f143, [%rd23+10760];
	add.f32 	%f308, %f140, %f143;
	add.s32 	%r32, %r32, 2048;
	add.s32 	%r30, %r30, 16;
	add.s64 	%rd23, %rd23, 24576;
	setp.ne.s32 	%p3, %r30, 0;
	@%p3 bra 	$L__BB1_3;
$L__BB1_4:
	setp.eq.s32 	%p4, %r3, 0;
	@%p4 bra 	$L__BB1_13;
	and.b32  	%r10, %r2, 7;
	setp.lt.u32 	%p5, %r3, 8;
	@%p5 bra 	$L__BB1_7;
	mul.wide.u32 	%rd14, %r32, 12;
	add.s64 	%rd15, %rd1, %rd14;
	ld.global.f32 	%f145, [%rd15];
	add.f32 	%f146, %f310, %f145;
	ld.global.f32 	%f147, [%rd15+4];
	add.f32 	%f148, %f309, %f147;
	ld.global.f32 	%f149, [%rd15+8];
	add.f32 	%f150, %f308, %f149;
	ld.global.f32 	%f151, [%rd15+1536];
	add.f32 	%f152, %f146, %f151;
	ld.global.f32 	%f153, [%rd15+1540];
	add.f32 	%f154, %f148, %f153;
	ld.global.f32 	%f155, [%rd15+1544];
	add.f32 	%f156, %f150, %f155;
	ld.global.f32 	%f157, [%rd15+3072];
	add.f32 	%f158, %f152, %f157;
	ld.global.f32 	%f159, [%rd15+3076];
	add.f32 	%f160, %f154, %f159;
	ld.global.f32 	%f161, [%rd15+3080];
	add.f32 	%f162, %f156, %f161;
	ld.global.f32 	%f163, [%rd15+4608];
	add.f32 	%f164, %f158, %f163;
	ld.global.f32 	%f165, [%rd15+4612];
	add.f32 	%f166, %f160, %f165;
	ld.global.f32 	%f167, [%rd15+4616];
	add.f32 	%f168, %f162, %f167;
	ld.global.f32 	%f169, [%rd15+6144];
	add.f32 	%f170, %f164, %f169;
	ld.global.f32 	%f171, [%rd15+6148];
	add.f32 	%f172, %f166, %f171;
	ld.global.f32 	%f173, [%rd15+6152];
	add.f32 	%f174, %f168, %f173;
	ld.global.f32 	%f175, [%rd15+7680];
	add.f32 	%f176, %f170, %f175;
	ld.global.f32 	%f177, [%rd15+7684];
	add.f32 	%f178, %f172, %f177;
	ld.global.f32 	%f179, [%rd15+7688];
	add.f32 	%f180, %f174, %f179;
	ld.global.f32 	%f181, [%rd15+9216];
	add.f32 	%f182, %f176, %f181;
	ld.global.f32 	%f183, [%rd15+9220];
	add.f32 	%f184, %f178, %f183;
	ld.global.f32 	%f185, [%rd15+9224];
	add.f32 	%f186, %f180, %f185;
	ld.global.f32 	%f187, [%rd15+10752];
	add.f32 	%f310, %f182, %f187;
	ld.global.f32 	%f188, [%rd15+10756];
	add.f32 	%f309, %f184, %f188;
	ld.global.f32 	%f189, [%rd15+10760];
	add.f32 	%f308, %f186, %f189;
	add.s32 	%r32, %r32, 1024;
$L__BB1_7:
	setp.eq.s32 	%p6, %r10, 0;
	@%p6 bra 	$L__BB1_13;
	and.b32  	%r13, %r2, 3;
	setp.lt.u32 	%p7, %r10, 4;
	@%p7 bra 	$L__BB1_10;
	mul.wide.u32 	%rd16, %r32, 12;
	add.s64 	%rd17, %rd1, %rd16;
	ld.global.f32 	%f191, [%rd17];
	add.f32 	%f192, %f310, %f191;
	ld.global.f32 	%f193, [%rd17+4];
	add.f32 	%f194, %f309, %f193;
	ld.global.f32 	%f195, [%rd17+8];
	add.f32 	%f196, %f308, %f195;
	ld.global.f32 	%f197, [%rd17+1536];
	add.f32 	%f198, %f192, %f197;
	ld.global.f32 	%f199, [%rd17+1540];
	add.f32 	%f200, %f194, %f199;
	ld.global.f32 	%f201, [%rd17+1544];
	add.f32 	%f202, %f196, %f201;
	ld.global.f32 	%f203, [%rd17+3072];
	add.f32 	%f204, %f198, %f203;
	ld.global.f32 	%f205, [%rd17+3076];
	add.f32 	%f206, %f200, %f205;
	ld.global.f32 	%f207, [%rd17+3080];
	add.f32 	%f208, %f202, %f207;
	ld.global.f32 	%f209, [%rd17+4608];
	add.f32 	%f310, %f204, %f209;
	ld.global.f32 	%f210, [%rd17+4612];
	add.f32 	%f309, %f206, %f210;
	ld.global.f32 	%f211, [%rd17+4616];
	add.f32 	%f308, %f208, %f211;
	add.s32 	%r32, %r32, 512;
$L__BB1_10:
	setp.eq.s32 	%p8, %r13, 0;
	@%p8 bra 	$L__BB1_13;
	mul.wide.u32 	%rd18, %r32, 12;
	add.s64 	%rd19, %rd18, %rd1;
	add.s64 	%rd24, %rd19, 4;
	neg.s32 	%r35, %r13;
$L__BB1_12:
	.pragma "nounroll";
	ld.global.f32 	%f212, [%rd24+-4];
	add.f32 	%f310, %f310, %f212;
	ld.global.f32 	%f213, [%rd24];
	add.f32 	%f309, %f309, %f213;
	ld.global.f32 	%f214, [%rd24+4];
	add.f32 	%f308, %f308, %f214;
	add.s64 	%rd24, %rd24, 1536;
	add.s32 	%r35, %r35, 1;
	setp.ne.s32 	%p9, %r35, 0;
	@%p9 bra 	$L__BB1_12;
$L__BB1_13:
	mov.u32 	%r29, _ZZ12gpuReductionPK6float3PfS2_S2_iiiffE6dyadic;
	mad.lo.s32 	%r19, %r1, 12, %r29;
	st.shared.f32 	[%r19], %f310;
	st.shared.f32 	[%r19+4], %f309;
	st.shared.f32 	[%r19+8], %f308;
	bar.sync 	0;
	setp.gt.u32 	%p10, %r1, 63;
	@%p10 bra 	$L__BB1_15;
	ld.shared.f32 	%f215, [%r19+768];
	ld.shared.f32 	%f216, [%r19];
	add.f32 	%f217, %f215, %f216;
	st.shared.f32 	[%r19], %f217;
	ld.shared.f32 	%f218, [%r19+772];
	ld.shared.f32 	%f219, [%r19+4];
	add.f32 	%f220, %f218, %f219;
	st.shared.f32 	[%r19+4], %f220;
	ld.shared.f32 	%f221, [%r19+776];
	ld.shared.f32 	%f222, [%r19+8];
	add.f32 	%f223, %f221, %f222;
	st.shared.f32 	[%r19+8], %f223;
$L__BB1_15:
	bar.sync 	0;
	setp.gt.u32 	%p11, %r1, 31;
	@%p11 bra 	$L__BB1_17;
	ld.shared.f32 	%f224, [%r19+384];
	ld.shared.f32 	%f225, [%r19];
	add.f32 	%f226, %f224, %f225;
	st.shared.f32 	[%r19], %f226;
	ld.shared.f32 	%f227, [%r19+388];
	ld.shared.f32 	%f228, [%r19+4];
	add.f32 	%f229, %f227, %f228;
	st.shared.f32 	[%r19+4], %f229;
	ld.shared.f32 	%f230, [%r19+392];
	ld.shared.f32 	%f231, [%r19+8];
	add.f32 	%f232, %f230, %f231;
	st.shared.f32 	[%r19+8], %f232;
$L__BB1_17:
	bar.sync 	0;
	setp.gt.u32 	%p12, %r1, 15;
	@%p12 bra 	$L__BB1_19;
	ld.shared.f32 	%f233, [%r19+192];
	ld.shared.f32 	%f234, [%r19];
	add.f32 	%f235, %f233, %f234;
	st.shared.f32 	[%r19], %f235;
	ld.shared.f32 	%f236, [%r19+196];
	ld.shared.f32 	%f237, [%r19+4];
	add.f32 	%f238, %f236, %f237;
	st.shared.f32 	[%r19+4], %f238;
	ld.shared.f32 	%f239, [%r19+200];
	ld.shared.f32 	%f240, [%r19+8];
	add.f32 	%f241, %f239, %f240;
	st.shared.f32 	[%r19+8], %f241;
$L__BB1_19:
	bar.sync 	0;
	setp.gt.u32 	%p13, %r1, 7;
	@%p13 bra 	$L__BB1_21;
	ld.shared.f32 	%f242, [%r19+96];
	ld.shared.f32 	%f243, [%r19];
	add.f32 	%f244, %f242, %f243;
	st.shared.f32 	[%r19], %f244;
	ld.shared.f32 	%f245, [%r19+100];
	ld.shared.f32 	%f246, [%r19+4];
	add.f32 	%f247, %f245, %f246;
	st.shared.f32 	[%r19+4], %f247;
	ld.shared.f32 	%f248, [%r19+104];
	ld.shared.f32 	%f249, [%r19+8];
	add.f32 	%f250, %f248, %f249;
	st.shared.f32 	[%r19+8], %f250;
$L__BB1_21:
	bar.sync 	0;
	setp.gt.u32 	%p14, %r1, 3;
	@%p14 bra 	$L__BB1_23;
	ld.shared.f32 	%f251, [%r19+48];
	ld.shared.f32 	%f252, [%r19];
	add.f32 	%f253, %f251, %f252;
	st.shared.f32 	[%r19], %f253;
	ld.shared.f32 	%f254, [%r19+52];
	ld.shared.f32 	%f255, [%r19+4];
	add.f32 	%f256, %f254, %f255;
	st.shared.f32 	[%r19+4], %f256;
	ld.shared.f32 	%f257, [%r19+56];
	ld.shared.f32 	%f258, [%r19+8];
	add.f32 	%f259, %f257, %f258;
	st.shared.f32 	[%r19+8], %f259;
$L__BB1_23:
	bar.sync 	0;
	setp.gt.u32 	%p15, %r1, 1;
	@%p15 bra 	$L__BB1_25;
	ld.shared.f32 	%f260, [%r19+24];
	ld.shared.f32 	%f261, [%r19];
	add.f32 	%f262, %f260, %f261;
	st.shared.f32 	[%r19], %f262;
	ld.shared.f32 	%f263, [%r19+28];
	ld.shared.f32 	%f264, [%r19+4];
	add.f32 	%f265, %f263, %f264;
	st.shared.f32 	[%r19+4], %f265;
	ld.shared.f32 	%f266, [%r19+32];
	ld.shared.f32 	%f267, [%r19+8];
	add.f32 	%f268, %f266, %f267;
	st.shared.f32 	[%r19+8], %f268;
$L__BB1_25:
	bar.sync 	0;
	setp.ne.s32 	%p16, %r1, 0;
	@%p16 bra 	$L__BB1_27;
	ld.shared.f32 	%f269, [_ZZ12gpuReductionPK6float3PfS2_S2_iiiffE6dyadic+12];
	ld.shared.f32 	%f270, [%r19];
	add.f32 	%f271, %f269, %f270;
	st.shared.f32 	[%r19], %f271;
	ld.shared.f32 	%f272, [_ZZ12gpuReductionPK6float3PfS2_S2_iiiffE6dyadic+16];
	ld.shared.f32 	%f273, [%r19+4];
	add.f32 	%f274, %f272, %f273;
	st.shared.f32 	[%r19+4], %f274;
	ld.shared.f32 	%f275, [_ZZ12gpuReductionPK6float3PfS2_S2_iiiffE6dyadic+20];
	ld.shared.f32 	%f276, [%r19+8];
	add.f32 	%f277, %f275, %f276;
	st.shared.f32 	[%r19+8], %f277;
$L__BB1_27:
	setp.ne.s32 	%p17, %r1, 0;
	bar.sync 	0;
	@%p17 bra 	$L__BB1_29;
	ld.shared.f32 	%f278, [_ZZ12gpuReductionPK6float3PfS2_S2_iiiffE6dyadic];
	mul.f32 	%f279, %f1, %f278;
	cvta.to.global.u64 	%rd20, %rd8;
	st.global.f32 	[%rd20], %f279;
	ld.shared.f32 	%f280, [_ZZ12gpuReductionPK6float3PfS2_S2_iiiffE6dyadic+4];
	mul.f32 	%f281, %f1, %f280;
	cvta.to.global.u64 	%rd21, %rd9;
	st.global.f32 	[%rd21], %f281;
	ld.shared.f32 	%f282, [_ZZ12gpuReductionPK6float3PfS2_S2_iiiffE6dyadic+8];
	mul.f32 	%f283, %f1, %f282;
	cvta.to.global.u64 	%rd22, %rd10;
	st.global.f32 	[%rd22], %f283;
$L__BB1_29:
	ret;

}


// ===== COMPILED SASS (sm_100) =====

	.target	sm_100

	.elftype	@"ET_EXEC"


//--------------------- .note.nv.tkinfo           --------------------------
	.section	.note.nv.tkinfo,"",@"SHT_NOTE"
	.sectionflags	@"SHF_NOTE_NV_TKINFO"
	.tkinfo
        /*0018*/ 	.word	0x00000002
        /*0030*/ 	.string	""
        /*0030*/ 	.string	"ptxas"
        /*0030*/ 	.string	"Cuda compilation tools, release 13.0, V13.0.88"
        /*0030*/ 	.string	"Build cuda_13.0.r13.0/compiler.36424714_0"
        /*0030*/ 	.string	"-arch sm_100 -m 64 "



//--------------------- .note.nv.cuinfo           --------------------------
	.section	.note.nv.cuinfo,"",@"SHT_NOTE"
	.sectionflags	@"SHF_NOTE_NV_CUINFO"
        /*0018*/ 	.short	0x0002
        /*001a*/ 	.short	0x0064
        /*001c*/ 	.short	0x0082
	.zero		2


//--------------------- .nv.info                  --------------------------
	.section	.nv.info,"",@"SHT_CUDA_INFO"
	.align	4


	//----- nvinfo : EIATTR_REGCOUNT
	.align		4
        /*0000*/ 	.byte	0x04, 0x2f
        /*0002*/ 	.short	(.L_10 - .L_9)
	.align		4
.L_9:
        /*0004*/ 	.word	index@(_Z11monte_carloP6float3fff)
        /*0008*/ 	.word	0x00000020


	//----- nvinfo : EIATTR_FRAME_SIZE
	.align		4
.L_10:
        /*000c*/ 	.byte	0x04, 0x11
        /*000e*/ 	.short	(.L_12 - .L_11)
	.align		4
.L_11:
        /*0010*/ 	.word	index@($__internal_1_$__cuda_sm20_sqrt_rn_f32_slowpath)
        /*0014*/ 	.word	0x00000000


	//----- nvinfo : EIATTR_FRAME_SIZE
	.align		4
.L_12:
        /*0018*/ 	.byte	0x04, 0x11
        /*001a*/ 	.short	(.L_14 - .L_13)
	.align		4
.L_13:
        /*001c*/ 	.word	index@(_Z11monte_carloP6float3fff)
        /*0020*/ 	.word	0x00000000


	//----- nvinfo : EIATTR_REGCOUNT
	.align		4
.L_14:
        /*0024*/ 	.byte	0x04, 0x2f
        /*0026*/ 	.short	(.L_16 - .L_15)
	.align		4
.L_15:
        /*0028*/ 	.word	index@(_Z12gpuReductionPK6float3PfS2_S2_iiiff)
        /*002c*/ 	.word	0x0000001f


	//----- nvinfo : EIATTR_FRAME_SIZE
	.align		4
.L_16:
        /*0030*/ 	.byte	0x04, 0x11
        /*0032*/ 	.short	(.L_18 - .L_17)
	.align		4
.L_17:
        /*0034*/ 	.word	index@($__internal_0_$__cuda_sm3x_div_rn_noftz_f32_slowpath)
        /*0038*/ 	.word	0x00000000


	//----- nvinfo : EIATTR_FRAME_SIZE
	.align		4
.L_18:
        /*003c*/ 	.byte	0x04, 0x11
        /*003e*/ 	.short	(.L_20 - .L_19)
	.align		4
.L_19:
        /*0040*/ 	.word	index@(_Z12gpuReductionPK6float3PfS2_S2_iiiff)
        /*0044*/ 	.word	0x00000000


	//----- nvinfo : EIATTR_MIN_STACK_SIZE
	.align		4
.L_20:
        /*0048*/ 	.byte	0x04, 0x12
        /*004a*/ 	.short	(.L_22 - .L_21)
	.align		4
.L_21:
        /*004c*/ 	.word	index@(_Z12gpuReductionPK6float3PfS2_S2_iiiff)
        /*0050*/ 	.word	0x00000000


	//----- nvinfo : EIATTR_MIN_STACK_SIZE
	.align		4
.L_22:
        /*0054*/ 	.byte	0x04, 0x12
        /*0056*/ 	.short	(.L_24 - .L_23)
	.align		4
.L_23:
        /*0058*/ 	.word	index@(_Z11monte_carloP6float3fff)
        /*005c*/ 	.word	0x00000000
.L_24:


//--------------------- .nv.compat                --------------------------
	.section	.nv.compat,"",@"SHT_CUDA_COMPAT_INFO"
	.align	4
        /*0000*/ 	.byte	0x02, 0x09, 0x00, 0x00, 0x02, 0x02, 0x01, 0x00, 0x02, 0x05, 0x05, 0x00, 0x03, 0x07, 0x01, 0x01
        /*0010*/ 	.byte	0x02, 0x03, 0x00, 0x00, 0x02, 0x06, 0x01, 0x00, 0x04, 0x0b, 0x08, 0x00, 0x01, 0x00, 0x00, 0x00
        /*0020*/ 	.byte	0x00, 0x00, 0x00, 0x00


//--------------------- .nv.info._Z12gpuReductionPK6float3PfS2_S2_iiiff --------------------------
	.section	.nv.info._Z12gpuReductionPK6float3PfS2_S2_iiiff,"",@"SHT_CUDA_INFO"
	.sectionflags	@""
	.align	4


	//----- nvinfo : EIATTR_CUDA_API_VERSION
	.align		4
        /*0000*/ 	.byte	0x04, 0x37
        /*0002*/ 	.short	(.L_26 - .L_25)
.L_25:
        /*0004*/ 	.word	0x00000082


	//----- nvinfo : EIATTR_KPARAM_INFO
	.align		4
.L_26:
        /*0008*/ 	.byte	0x04, 0x17
        /*000a*/ 	.short	(.L_28 - .L_27)
.L_27:
        /*000c*/ 	.word	0x00000000
        /*0010*/ 	.short	0x0008
        /*0012*/ 	.short	0x0030
        /*0014*/ 	.byte	0x00, 0xf0, 0x11, 0x00


	//----- nvinfo : EIATTR_KPARAM_INFO
	.align		4
.L_28:
        /*0018*/ 	.byte	0x04, 0x17
        /*001a*/ 	.short	(.L_30 - .L_29)
.L_29:
        /*001c*/ 	.word	0x00000000
        /*0020*/ 	.short	0x0007
        /*0022*/ 	.short	0x002c
        /*0024*/ 	.byte	0x00, 0xf0, 0x11, 0x00


	//----- nvinfo : EIATTR_KPARAM_INFO
	.align		4
.L_30:
        /*0028*/ 	.byte	0x04, 0x17
        /*002a*/ 	.short	(.L_32 - .L_31)
.L_31:
        /*002c*/ 	.word	0x00000000
        /*0030*/ 	.short	0x0006
        /*0032*/ 	.short	0x0028
        /*0034*/ 	.byte	0x00, 0xf0, 0x11, 0x00


	//----- nvinfo : EIATTR_KPARAM_INFO
	.align		4
.L_32:
        /*0038*/ 	.byte	0x04, 0x17
        /*003a*/ 	.short	(.L_34 - .L_33)
.L_33:
        /*003c*/ 	.word	0x00000000
        /*0040*/ 	.short	0x0005
        /*0042*/ 	.short	0x0024
        /*0044*/ 	.byte	0x00, 0xf0, 0x11, 0x00


	//----- nvinfo : EIATTR_KPARAM_INFO
	.align		4
.L_34:
        /*0048*/ 	.byte	0x04, 0x17
        /*004a*/ 	.short	(.L_36 - .L_35)
.L_35:
        /*004c*/ 	.word	0x00000000
        /*0050*/ 	.short	0x0004
        /*0052*/ 	.short	0x0020
        /*0054*/ 	.byte	0x00, 0xf0, 0x11, 0x00


	//----- nvinfo : EIATTR_KPARAM_INFO
	.align		4
.L_36:
        /*0058*/ 	.byte	0x04, 0x17
        /*005a*/ 	.short	(.L_38 - .L_37)
.L_37:
        /*005c*/ 	.word	0x00000000
        /*0060*/ 	.short	0x0003
        /*0062*/ 	.short	0x0018
        /*0064*/ 	.byte	0x00, 0xf5, 0x21, 0x00


	//----- nvinfo : EIATTR_KPARAM_INFO
	.align		4
.L_38:
        /*0068*/ 	.byte	0x04, 0x17
        /*006a*/ 	.short	(.L_40 - .L_39)
.L_39:
        /*006c*/ 	.word	0x00000000
        /*0070*/ 	.short	0x0002
        /*0072*/ 	.short	0x0010
        /*0074*/ 	.byte	0x00, 0xf5, 0x21, 0x00


	//----- nvinfo : EIATTR_KPARAM_INFO
	.align		4
.L_40:
        /*0078*/ 	.byte	0x04, 0x17
        /*007a*/ 	.short	(.L_42 - .L_41)
.L_41:
        /*007c*/ 	.word	0x00000000
        /*0080*/ 	.short	0x0001
        /*0082*/ 	.short	0x0008
        /*0084*/ 	.byte	0x00, 0xf5, 0x21, 0x00


	//----- nvinfo : EIATTR_KPARAM_INFO
	.align		4
.L_42:
        /*0088*/ 	.byte	0x04, 0x17
        /*008a*/ 	.short	(.L_44 - .L_43)
.L_43:
        /*008c*/ 	.word	0x00000000
        /*0090*/ 	.short	0x0000
        /*0092*/ 	.short	0x0000
        /*0094*/ 	.byte	0x00, 0xf5, 0x21, 0x00


	//----- nvinfo : EIATTR_SPARSE_MMA_MASK
	.align		4
.L_44:
        /*0098*/ 	.byte	0x03, 0x50
        /*009a*/ 	.short	0x0000


	//----- nvinfo : EIATTR_MAXREG_COUNT
	.align		4
        /*009c*/ 	.byte	0x03, 0x1b
        /*009e*/ 	.short	0x00ff


	//----- nvinfo : EIATTR_NUM_BARRIERS
	.align		4
        /*00a0*/ 	.byte	0x02, 0x4c
        /*00a2*/ 	.byte	0x01
	.zero		1


	//----- nvinfo : EIATTR_MERCURY_ISA_VERSION
	.align		4
        /*00a4*/ 	.byte	0x03, 0x5f
        /*00a6*/ 	.short	0x0101


	//----- nvinfo : EIATTR_UNUSED_LOAD_BYTE_OFFSET
	.align		4
        /*00a8*/ 	.byte	0x04, 0x44
        /*00aa*/ 	.short	(.L_46 - .L_45)


	//   ....[0]....
.L_45:
        /*00ac*/ 	.word	0x000018c0
        /*00b0*/ 	.word	0x00000fff


	//----- nvinfo : EIATTR_VRC_CTA_INIT_COUNT
	.align		4
.L_46:
        /*00b4*/ 	.byte	0x02, 0x4a
	.zero		1
	.zero		1


	//----- nvinfo : EIATTR_EXIT_INSTR_OFFSETS
	.align		4
        /*00b8*/ 	.byte	0x04, 0x1c
        /*00ba*/ 	.short	(.L_48 - .L_47)


	//   ....[0]....
.L_47:
        /*00bc*/ 	.word	0x000018b0


	//   ....[1]....
        /*00c0*/ 	.word	0x00001960


	//----- nvinfo : EIATTR_CRS_STACK_SIZE
	.align		4
.L_48:
        /*00c4*/ 	.byte	0x04, 0x1e
        /*00c6*/ 	.short	(.L_50 - .L_49)
.L_49:
        /*00c8*/ 	.word	0x00000000


	//----- nvinfo : EIATTR_CBANK_PARAM_SIZE
	.align		4
.L_50:
        /*00cc*/ 	.byte	0x03, 0x19
        /*00ce*/ 	.short	0x0034


	//----- nvinfo : EIATTR_PARAM_CBANK
	.align		4
        /*00d0*/ 	.byte	0x04, 0x0a
        /*00d2*/ 	.short	(.L_52 - .L_51)
	.align		4
.L_51:
        /*00d4*/ 	.word	index@(.nv.constant0._Z12gpuReductionPK6float3PfS2_S2_iiiff)
        /*00d8*/ 	.short	0x0380
        /*00da*/ 	.short	0x0034


	//----- nvinfo : EIATTR_SW_WAR
	.align		4
.L_52:
        /*00dc*/ 	.byte	0x04, 0x36
        /*00de*/ 	.short	(.L_54 - .L_53)
.L_53:
        /*00e0*/ 	.word	0x00000008
.L_54:


//--------------------- .nv.info._Z11monte_carloP6float3fff --------------------------
	.section	.nv.info._Z11monte_carloP6float3fff,"",@"SHT_CUDA_INFO"
	.sectionflags	@""
	.align	4


	//----- nvinfo : EIATTR_CUDA_API_VERSION
	.align		4
        /*0000*/ 	.byte	0x04, 0x37
        /*0002*/ 	.short	(.L_56 - .L_55)
.L_55:
        /*0004*/ 	.word	0x00000082


	//----- nvinfo : EIATTR_KPARAM_INFO
	.align		4
.L_56:
        /*0008*/ 	.byte	0x04, 0x17
        /*000a*/ 	.short	(.L_58 - .L_57)
.L_57:
        /*000c*/ 	.word	0x00000000
        /*0010*/ 	.short	0x0003
        /*0012*/ 	.short	0x0010
        /*0014*/ 	.byte	0x00, 0xf0, 0x11, 0x00


	//----- nvinfo : EIATTR_KPARAM_INFO
	.align		4
.L_58:
        /*0018*/ 	.byte	0x04, 0x17
        /*001a*/ 	.short	(.L_60 - .L_59)
.L_59:
        /*001c*/ 	.word	0x00000000
        /*0020*/ 	.short	0x0002
        /*0022*/ 	.short	0x000c
        /*0024*/ 	.byte	0x00, 0xf0, 0x11, 0x00


	//----- nvinfo : EIATTR_KPARAM_INFO
	.align		4
.L_60:
        /*0028*/ 	.byte	0x04, 0x17
        /*002a*/ 	.short	(.L_62 - .L_61)
.L_61:
        /*002c*/ 	.word	0x00000000
        /*0030*/ 	.short	0x0001
        /*0032*/ 	.short	0x0008
        /*0034*/ 	.byte	0x00, 0xf0, 0x11, 0x00


	//----- nvinfo : EIATTR_KPARAM_INFO
	.align		4
.L_62:
        /*0038*/ 	.byte	0x04, 0x17
        /*003a*/ 	.short	(.L_64 - .L_63)
.L_63:
        /*003c*/ 	.word	0x00000000
        /*0040*/ 	.short	0x0000
        /*0042*/ 	.short	0x0000
        /*0044*/ 	.byte	0x00, 0xf5, 0x21, 0x00


	//----- nvinfo : EIATTR_SPARSE_MMA_MASK
	.align		4
.L_64:
        /*0048*/ 	.byte	0x03, 0x50
        /*004a*/ 	.short	0x0000


	//----- nvinfo : EIATTR_MAXREG_COUNT
	.align		4
        /*004c*/ 	.byte	0x03, 0x1b
        /*004e*/ 	.short	0x00ff


	//----- nvinfo : EIATTR_MERCURY_ISA_VERSION
	.align		4
        /*0050*/ 	.byte	0x03, 0x5f
        /*0052*/ 	.short	0x0101


	//----- nvinfo : EIATTR_VRC_CTA_INIT_COUNT
	.align		4
        /*0054*/ 	.byte	0x02, 0x4a
	.zero		1
	.zero		1


	//----- nvinfo : EIATTR_EXIT_INSTR_OFFSETS
	.align		4
        /*0058*/ 	.byte	0x04, 0x1c
        /*005a*/ 	.short	(.L_66 - .L_65)


	//   ....[0]....
.L_65:
        /*005c*/ 	.word	0x00002db0


	//   ....[1]....
        /*0060*/ 	.word	0x000035b0


	//----- nvinfo : EIATTR_CRS_STACK_SIZE
	.align		4
.L_66:
        /*0064*/ 	.byte	0x04, 0x1e
        /*0066*/ 	.short	(.L_68 - .L_67)
.L_67:
        /*0068*/ 	.word	0x00000000


	//----- nvinfo : EIATTR_CBANK_PARAM_SIZE
	.align		4
.L_68:
        /*006c*/ 	.byte	0x03, 0x19
        /*006e*/ 	.short	0x0014


	//----- nvinfo : EIATTR_PARAM_CBANK
	.align		4
        /*0070*/ 	.byte	0x04, 0x0a
        /*0072*/ 	.short	(.L_70 - .L_69)
	.align		4
.L_69:
        /*0074*/ 	.word	index@(.nv.constant0._Z11monte_carloP6float3fff)
        /*0078*/ 	.short	0x0380
        /*007a*/ 	.short	0x0014


	//----- nvinfo : EIATTR_SW_WAR
	.align		4
.L_70:
        /*007c*/ 	.byte	0x04, 0x36
        /*007e*/ 	.short	(.L_72 - .L_71)
.L_71:
        /*0080*/ 	.word	0x00000008
.L_72:


//--------------------- .nv.callgraph             --------------------------
	.section	.nv.callgraph,"",@"SHT_CUDA_CALLGRAPH"
	.align	4
	.sectionentsize	8
	.align		4
        /*0000*/ 	.word	0x00000000
	.align		4
        /*0004*/ 	.word	0xffffffff
	.align		4
        /*0008*/ 	.word	0x00000000
	.align		4
        /*000c*/ 	.word	0xfffffffe
	.align		4
        /*0010*/ 	.word	0x00000000
	.align		4
        /*0014*/ 	.word	0xfffffffd
	.align		4
        /*0018*/ 	.word	0x00000000
	.align		4
        /*001c*/ 	.word	0xfffffffc


//--------------------- .nv.constant4             --------------------------
	.section	.nv.constant4,"a",@progbits
	.align	8
	.align		8
.nv.constant4:
        /*0000*/ 	.dword	precalc_xorwow_matrix
	.align		8
        /*0008*/ 	.dword	precalc_xorwow_offset_matrix
	.align		8
        /*0010*/ 	.dword	mrg32k3aM1
	.align		8
        /*0018*/ 	.dword	mrg32k3aM2
	.align		8
        /*0020*/ 	.dword	mrg32k3aM1SubSeq
	.align		8
        /*0028*/ 	.dword	mrg32k3aM2SubSeq
	.align		8
        /*0030*/ 	.dword	mrg32k3aM1Seq
	.align		8
        /*0038*/ 	.dword	mrg32k3aM2Seq


//--------------------- .nv.constant3             --------------------------
	.section	.nv.constant3,"a",@progbits
	.align	8
.nv.constant3:
	.type		__cr_lgamma_table,@object
	.size		__cr_lgamma_table,(.L_8 - __cr_lgamma_table)
__cr_lgamma_table:
        /*0000*/ 	.byte	0x00, 0x00, 0x00, 0x00, 0x00, 0x00, 0x00, 0x00, 0x00, 0x00, 0x00, 0x00, 0x00, 0x00, 0x00, 0x00
        /*0010*/ 	.byte	0xef, 0x39, 0xfa, 0xfe, 0x42, 0x2e, 0xe6, 0x3f, 0x02, 0x20, 0x2a, 0xfa, 0x0b, 0xab, 0xfc, 0x3f
        /*0020*/ 	.byte	0xf9, 0x2c, 0x92, 0x7c, 0xa7, 0x6c, 0x09, 0x40, 0xc9, 0x79, 0x44, 0x3c, 0x64, 0x26, 0x13, 0x40
        /*0030*/ 	.byte	0xca, 0x01, 0xcf, 0x3a, 0x27, 0x51, 0x1a, 0x40, 0x30, 0xcc, 0x2d, 0xf3, 0xe1, 0x0c, 0x21, 0x40
        /*0040*/ 	.byte	0x0d, 0xb7, 0xfc, 0x82, 0x8e, 0x35, 0x25, 0x40
.L_8:


//--------------------- .text._Z12gpuReductionPK6float3PfS2_S2_iiiff --------------------------
	.section	.text._Z12gpuReductionPK6float3PfS2_S2_iiiff,"ax",@progbits
	.align	128
        .global         _Z12gpuReductionPK6float3PfS2_S2_iiiff
        .type           _Z12gpuReductionPK6float3PfS2_S2_iiiff,@function
        .size           _Z12gpuReductionPK6float3PfS2_S2_iiiff,(.L_x_64 - _Z12gpuReductionPK6float3PfS2_S2_iiiff)
        .other          _Z12gpuReductionPK6float3PfS2_S2_iiiff,@"STO_CUDA_ENTRY STV_DEFAULT"
_Z12gpuReductionPK6float3PfS2_S2_iiiff:
.text._Z12gpuReductionPK6float3PfS2_S2_iiiff:
[----:B------:R-:W-:Y:S08]  /*0000*/  LDC R1, c[0x0][0x37c] ;  /* 0x0000df00ff017b82 */ /* 0x000ff00000000800 */
[----:B------:R-:W0:Y:S01]  /*0010*/  LDC.64 R6, c[0x0][0x3a8] ;  /* 0x0000ea00ff067b82 */ /* 0x000e220000000a00 */
[----:B------:R-:W0:Y:S07]  /*0020*/  LDCU UR4, c[0x0][0x3b0] ;  /* 0x00007600ff0477ac */ /* 0x000e2e0008000800 */
[----:B------:R-:W1:Y:S01]  /*0030*/  LDC.64 R4, c[0x0][0x3a0] ;  /* 0x0000e800ff047b82 */ /* 0x000e620000000a00 */
[----:B0-----:R-:W-:-:S04]  /*0040*/  FMUL R0, R7, UR4 ;  /* 0x0000000407007c20 */ /* 0x001fc80008400000 */
[----:B------:R-:W-:Y:S01]  /*0050*/  FMUL R2, R0, -1.4426950216293334961 ;  /* 0xbfb8aa3b00027820 */ /* 0x000fe20000400000 */
[----:B-1----:R-:W-:-:S04]  /*0060*/  IMAD R3, R5, R4, RZ ;  /* 0x0000000405037224 */ /* 0x002fc800078e02ff */
[----:B------:R-:W-:Y:S01]  /*0070*/  FSETP.GEU.AND P0, PT, R2, -126, PT ;  /* 0xc2fc00000200780b */ /* 0x000fe20003f0e000 */
[----:B------:R-:W0:Y:S01]  /*0080*/  S2R R4, SR_TID.X ;  /* 0x0000000000047919 */ /* 0x000e220000002100 */
[----:B------:R-:W-:-:S05]  /*0090*/  IMAD R3, R3, R6, RZ ;  /* 0x0000000603037224 */ /* 0x000fca00078e02ff */
[----:B------:R-:W-:-:S04]  /*00a0*/  I2FP.F32.S32 R3, R3 ;  /* 0x0000000300037245 */ /* 0x000fc80000201400 */
[----:B------:R-:W1:Y:S02]  /*00b0*/  MUFU.RCP R6, R3 ;  /* 0x0000000300067308 */ /* 0x000e640000001000 */
[----:B------:R-:W-:-:S06]  /*00c0*/  @!P0 FMUL R2, R2, 0.5 ;  /* 0x3f00000002028820 */ /* 0x000fcc0000400000 */
[----:B------:R-:W2:Y:S01]  /*00d0*/  MUFU.EX2 R0, R2 ;  /* 0x0000000200007308 */ /* 0x000ea20000000800 */
[----:B-1----:R-:W-:-:S04]  /*00e0*/  FFMA R5, -R3, R6, 1 ;  /* 0x3f80000003057423 */ /* 0x002fc80000000106 */
[----:B------:R-:W-:Y:S01]  /*00f0*/  FFMA R5, R6, R5, R6 ;  /* 0x0000000506057223 */ /* 0x000fe20000000006 */
[----:B--2---:R-:W-:-:S04]  /*0100*/  @!P0 FMUL R0, R0, R0 ;  /* 0x0000000000008220 */ /* 0x004fc80000400000 */
[----:B------:R-:W1:Y:S01]  /*0110*/  FCHK P0, R0, R3 ;  /* 0x0000000300007302 */ /* 0x000e620000000000 */
[----:B------:R-:W-:-:S04]  /*0120*/  FFMA R6, R0, R5, RZ ;  /* 0x0000000500067223 */ /* 0x000fc800000000ff */
[----:B------:R-:W-:-:S04]  /*0130*/  FFMA R7, -R3, R6, R0 ;  /* 0x0000000603077223 */ /* 0x000fc80000000100 */
[----:B------:R-:W-:Y:S01]  /*0140*/  FFMA R5, R5, R7, R6 ;  /* 0x0000000705057223 */ /* 0x000fe20000000006 */
[----:B01----:R-:W-:Y:S06]  /*0150*/  @!P0 BRA `(.L_x_0) ;  /* 0x00000000000c8947 */ /* 0x003fec0003800000 */
[----:B------:R-:W-:-:S07]  /*0160*/  MOV R2, 0x180 ;  /* 0x0000018000027802 */ /* 0x000fce0000000f00 */
[----:B------:R-:W-:Y:S05]  /*0170*/  CALL.REL.NOINC `($__internal_0_$__cuda_sm3x_div_rn_noftz_f32_slowpath) ;  /* 0x0000001400fc7944 */ /* 0x000fea0003c00000 */
[----:B------:R-:W-:-:S07]  /*0180*/  MOV R5, R0 ;  /* 0x0000000000057202 */ /* 0x000fce0000000f00 */
.L_x_0:
[----:B------:R-:W0:Y:S01]  /*0190*/  LDCU UR6, c[0x0][0x3a0] ;  /* 0x00007400ff0677ac */ /* 0x000e220008000800 */
[----:B------:R-:W-:Y:S01]  /*01a0*/  BSSY.RECONVERGENT B0, `(.L_x_1) ;  /* 0x00000f1000007945 */ /* 0x000fe20003800200 */
[----:B------:R-:W-:Y:S01]  /*01b0*/  HFMA2 R8, -RZ, RZ, 0, 0 ;  /* 0x00000000ff087431 */ /* 0x000fe200000001ff */
[----:B------:R-:W-:Y:S01]  /*01c0*/  MOV R12, RZ ;  /* 0x000000ff000c7202 */ /* 0x000fe20000000f00 */
[----:B------:R-:W1:Y:S01]  /*01d0*/  LDCU.64 UR4, c[0x0][0x358] ;  /* 0x00006b00ff0477ac */ /* 0x000e620008000a00 */
[----:B------:R-:W-:Y:S01]  /*01e0*/  HFMA2 R11, -RZ, RZ, 0, 0 ;  /* 0x00000000ff0b7431 */ /* 0x000fe200000001ff */
[----:B0-----:R-:W-:-:S13]  /*01f0*/  ISETP.GE.AND P0, PT, R4, UR6, PT ;  /* 0x0000000604007c0c */ /* 0x001fda000bf06270 */
[----:B-1----:R-:W-:Y:S05]  /*0200*/  @P0 BRA `(.L_x_2) ;  /* 0x0000000c00a80947 */ /* 0x002fea0003800000 */
[----:B------:R-:W-:Y:S01]  /*0210*/  LOP3.LUT R0, RZ, R4, RZ, 0x33, !PT ;  /* 0x00000004ff007212 */ /* 0x000fe200078e33ff */
[----:B------:R-:W-:Y:S01]  /*0220*/  BSSY.RECONVERGENT B1, `(.L_x_3) ;  /* 0x0000079000017945 */ /* 0x000fe20003800200 */
[----:B------:R-:W-:Y:S02]  /*0230*/  MOV R11, RZ ;  /* 0x000000ff000b7202 */ /* 0x000fe40000000f00 */
[----:B------:R-:W-:Y:S02]  /*0240*/  IADD3 R0, PT, PT, R0, UR6, RZ ;  /* 0x0000000600007c10 */ /* 0x000fe4000fffe0ff */
[----:B------:R-:W-:Y:S02]  /*0250*/  MOV R12, RZ ;  /* 0x000000ff000c7202 */ /* 0x000fe40000000f00 */
[C---:B------:R-:W-:Y:S02]  /*0260*/  ISETP.GE.U32.AND P0, PT, R0.reuse, 0x780, PT ;  /* 0x000007800000780c */ /* 0x040fe40003f06070 */
[----:B------:R-:W-:-:S02]  /*0270*/  LEA.HI R6, R0, 0x1, RZ, 0x19 ;  /* 0x0000000100067811 */ /* 0x000fc400078fc8ff */
[----:B------:R-:W-:Y:S02]  /*0280*/  MOV R0, R4 ;  /* 0x0000000400007202 */ /* 0x000fe40000000f00 */
[----:B------:R-:W-:Y:S02]  /*0290*/  LOP3.LUT R20, R6, 0xf, RZ, 0xc0, !PT ;  /* 0x0000000f06147812 */ /* 0x000fe400078ec0ff */
[----:B------:R-:W-:Y:S02]  /*02a0*/  MOV R8, RZ ;  /* 0x000000ff00087202 */ /* 0x000fe40000000f00 */
[----:B------:R-:W-:-:S03]  /*02b0*/  ISETP.NE.AND P1, PT, R20, RZ, PT ;  /* 0x000000ff1400720c */ /* 0x000fc60003f25270 */
[----:B------:R-:W-:Y:S10]  /*02c0*/  @!P0 BRA `(.L_x_4) ;  /* 0x0000000400b88947 */ /* 0x000ff40003800000 */
[----:B------:R-:W0:Y:S01]  /*02d0*/  LDC.64 R2, c[0x0][0x380] ;  /* 0x0000e000ff027b82 */ /* 0x000e220000000a00 */
[----:B------:R-:W-:Y:S02]  /*02e0*/  LOP3.LUT R7, R6, 0x3fffff0, RZ, 0xc0, !PT ;  /* 0x03fffff006077812 */ /* 0x000fe400078ec0ff */
[----:B------:R-:W-:Y:S02]  /*02f0*/  MOV R11, RZ ;  /* 0x000000ff000b7202 */ /* 0x000fe40000000f00 */
[----:B------:R-:W-:Y:S02]  /*0300*/  MOV R0, R4 ;  /* 0x0000000400007202 */ /* 0x000fe40000000f00 */
[----:B------:R-:W-:Y:S01]  /*0310*/  IADD3 R7, PT, PT, -R7, RZ, RZ ;  /* 0x000000ff07077210 */ /* 0x000fe20007ffe1ff */
[----:B0-----:R-:W-:-:S03]  /*0320*/  IMAD.WIDE.U32 R2, R4, 0xc, R2 ;  /* 0x0000000c04027825 */ /* 0x001fc600078e0002 */
[----:B------:R-:W-:-:S04]  /*0330*/  IADD3 R2, P0, PT, R2, 0x3000, RZ ;  /* 0x0000300002027810 */ /* 0x000fc80007f1e0ff */
[----:B------:R-:W-:-:S09]  /*0340*/  IADD3.X R3, PT, PT, RZ, R3, RZ, P0, !PT ;  /* 0x00000003ff037210 */ /* 0x000fd200007fe4ff */
.L_x_5:
[----:B------:R-:W2:Y:S04]  /*0350*/  LDG.E R24, desc[UR4][R2.64+-0x3000] ;  /* 0xffd0000402187981 */ /* 0x000ea8000c1e1900 */
[----:B------:R-:W3:Y:S04]  /*0360*/  LDG.E R13, desc[UR4][R2.64+-0x2ffc] ;  /* 0xffd00404020d7981 */ /* 0x000ee8000c1e1900 */
[----:B------:R-:W4:Y:S04]  /*0370*/  LDG.E R25, desc[UR4][R2.64+-0x2ff8] ;  /* 0xffd0080402197981 */ /* 0x000f28000c1e1900 */
[----:B------:R-:W5:Y:S04]  /*0380*/  LDG.E R15, desc[UR4][R2.64+-0x2a00] ;  /* 0xffd60004020f7981 */ /* 0x000f68000c1e1900 */
        /* <DEDUP_REMOVED lines=9> */
[----:B------:R-:W5:Y:S01]  /*0420*/  LDG.E R10, desc[UR4][R2.64+-0x17fc] ;  /* 0xffe80404020a7981 */ /* 0x000f62000c1e1900 */
[----:B--2---:R-:W-:-:S03]  /*0430*/  FADD R24, R24, R11 ;  /* 0x0000000b18187221 */ /* 0x004fc60000000000 */
[----:B------:R-:W2:Y:S01]  /*0440*/  LDG.E R11, desc[UR4][R2.64+-0x17f8] ;  /* 0xffe80804020b7981 */ /* 0x000ea2000c1e1900 */
[----:B---3--:R-:W-:-:S03]  /*0450*/  FADD R26, R13, R12 ;  /* 0x0000000c0d1a7221 */ /* 0x008fc60000000000 */
[----:B------:R-:W3:Y:S01]  /*0460*/  LDG.E R12, desc[UR4][R2.64+-0x1200] ;  /* 0xffee0004020c7981 */ /* 0x000ee2000c1e1900 */
[----:B----4-:R-:W-:-:S03]  /*0470*/  FADD R25, R25, R8 ;  /* 0x0000000819197221 */ /* 0x010fc60000000000 */
[----:B------:R-:W4:Y:S04]  /*0480*/  LDG.E R13, desc[UR4][R2.64+-0x11fc] ;  /* 0xffee0404020d7981 */ /* 0x000f28000c1e1900 */
[----:B------:R-:W4:Y:S01]  /*0490*/  LDG.E R8, desc[UR4][R2.64+-0x11f8] ;  /* 0xffee080402087981 */ /* 0x000f22000c1e1900 */
[----:B-----5:R-:W-:Y:S01]  /*04a0*/  FADD R24, R24, R15 ;  /* 0x0000000f18187221 */ /* 0x020fe20000000000 */
[----:B------:R-:W-:Y:S02]  /*04b0*/  FADD R26, R26, R23 ;  /* 0x000000171a1a7221 */ /* 0x000fe40000000000 */
[----:B------:R-:W5:Y:S01]  /*04c0*/  LDG.E R15, desc[UR4][R2.64+-0xc00] ;  /* 0xfff40004020f7981 */ /* 0x000f62000c1e1900 */
[----:B------:R-:W-:-:S03]  /*04d0*/  FADD R25, R25, R22 ;  /* 0x0000001619197221 */ /* 0x000fc60000000000 */
        /* <DEDUP_REMOVED lines=12> */
[----:B------:R-:W5:Y:S04]  /*05a0*/  LDG.E R14, desc[UR4][R2.64+-0x5f8] ;  /* 0xfffa0804020e7981 */ /* 0x000f68000c1e1900 */
[----:B------:R-:W5:Y:S01]  /*05b0*/  LDG.E R19, desc[UR4][R2.64+-0x600] ;  /* 0xfffa000402137981 */ /* 0x000f62000c1e1900 */
[----:B------:R-:W-:-:S03]  /*05c0*/  FADD R25, R24, R9 ;  /* 0x0000000918197221 */ /* 0x000fc60000000000 */
[----:B------:R-:W5:Y:S01]  /*05d0*/  LDG.E R9, desc[UR4][R2.64+0x600] ;  /* 0x0006000402097981 */ /* 0x000f62000c1e1900 */
[----:B------:R-:W-:-:S03]  /*05e0*/  FADD R28, R27, R10 ;  /* 0x0000000a1b1c7221 */ /* 0x000fc60000000000 */
[----:B------:R-:W5:Y:S01]  /*05f0*/  LDG.E R10, desc[UR4][R2.64+0x604] ;  /* 0x00060404020a7981 */ /* 0x000f62000c1e1900 */
[----:B--2---:R-:W-:-:S03]  /*0600*/  FADD R27, R26, R11 ;  /* 0x0000000b1a1b7221 */ /* 0x004fc60000000000 */
[----:B------:R-:W2:Y:S01]  /*0610*/  LDG.E R11, desc[UR4][R2.64+0x608] ;  /* 0x00060804020b7981 */ /* 0x000ea2000c1e1900 */
[----:B---3--:R-:W-:-:S03]  /*0620*/  FADD R24, R25, R12 ;  /* 0x0000000c19187221 */ /* 0x008fc60000000000 */
[----:B------:R-:W3:Y:S01]  /*0630*/  LDG.E R12, desc[UR4][R2.64+0xc00] ;  /* 0x000c0004020c7981 */ /* 0x000ee2000c1e1900 */
[----:B----4-:R-:W-:-:S03]  /*0640*/  FADD R28, R28, R13 ;  /* 0x0000000d1c1c7221 */ /* 0x010fc60000000000 */
[----:B------:R-:W4:Y:S01]  /*0650*/  LDG.E R13, desc[UR4][R2.64+0xc08] ;  /* 0x000c0804020d7981 */ /* 0x000f22000c1e1900 */
[----:B------:R-:W-:-:S03]  /*0660*/  FADD R27, R27, R8 ;  /* 0x000000081b1b7221 */ /* 0x000fc60000000000 */
[----:B------:R-:W4:Y:S01]  /*0670*/  LDG.E R8, desc[UR4][R2.64+0xc04] ;  /* 0x000c040402087981 */ /* 0x000f22000c1e1900 */
[----:B-----5:R-:W-:-:S03]  /*0680*/  FADD R24, R24, R15 ;  /* 0x0000000f18187221 */ /* 0x020fc60000000000 */
[----:B------:R-:W5:Y:S01]  /*0690*/  LDG.E R15, desc[UR4][R2.64+0x1208] ;  /* 0x00120804020f7981 */ /* 0x000f62000c1e1900 */
[----:B------:R-:W-:Y:S01]  /*06a0*/  FADD R17, R28, R17 ;  /* 0x000000111c117221 */ /* 0x000fe20000000000 */
[----:B------:R-:W-:-:S03]  /*06b0*/  FADD R27, R27, R16 ;  /* 0x000000101b1b7221 */ /* 0x000fc60000000000 */
[----:B------:R-:W-:Y:S01]  /*06c0*/  FADD R17, R17, R18 ;  /* 0x0000001211117221 */ /* 0x000fe20000000000 */
[----:B------:R-:W5:Y:S01]  /*06d0*/  LDG.E R16, desc[UR4][R2.64+0x1204] ;  /* 0x0012040402107981 */ /* 0x000f62000c1e1900 */
[----:B------:R-:W-:-:S03]  /*06e0*/  FADD R14, R27, R14 ;  /* 0x0000000e1b0e7221 */ /* 0x000fc60000000000 */
[----:B------:R-:W5:Y:S01]  /*06f0*/  LDG.E R18, desc[UR4][R2.64+0x1808] ;  /* 0x0018080402127981 */ /* 0x000f62000c1e1900 */
[----:B------:R-:W-:Y:S01]  /*0700*/  FADD R24, R24, R19 ;  /* 0x0000001318187221 */ /* 0x000fe20000000000 */
[----:B------:R-:W-:Y:S01]  /*0710*/  FADD R19, R17, R22 ;  /* 0x0000001611137221 */ /* 0x000fe20000000000 */
[----:B------:R-:W-:Y:S01]  /*0720*/  FADD R22, R14, R23 ;  /* 0x000000170e167221 */ /* 0x000fe20000000000 */
[----:B------:R-:W5:Y:S01]  /*0730*/  LDG.E R17, desc[UR4][R2.64+0x1804] ;  /* 0x0018040402117981 */ /* 0x000f62000c1e1900 */
[----:B------:R-:W-:-:S03]  /*0740*/  FADD R24, R24, R21 ;  /* 0x0000001518187221 */ /* 0x000fc60000000000 */
[----:B------:R-:W5:Y:S01]  /*0750*/  LDG.E R14, desc[UR4][R2.64+0x1200] ;  /* 0x00120004020e7981 */ /* 0x000f62000c1e1900 */
[----:B------:R-:W-:-:S03]  /*0760*/  FADD R23, R24, R9 ;  /* 0x0000000918177221 */ /* 0x000fc60000000000 */
[----:B------:R-:W5:Y:S01]  /*0770*/  LDG.E R9, desc[UR4][R2.64+0x1800] ;  /* 0x0018000402097981 */ /* 0x000f62000c1e1900 */
[----:B------:R-:W-:-:S03]  /*0780*/  FADD R25, R19, R10 ;  /* 0x0000000a13197221 */ /* 0x000fc60000000000 */
[----:B------:R-:W5:Y:S04]  /*0790*/  LDG.E R10, desc[UR4][R2.64+0x1e00] ;  /* 0x001e0004020a7981 */ /* 0x000f68000c1e1900 */
[----:B------:R-:W5:Y:S04]  /*07a0*/  LDG.E R19, desc[UR4][R2.64+0x1e04] ;  /* 0x001e040402137981 */ /* 0x000f68000c1e1900 */
[----:B------:R-:W5:Y:S01]  /*07b0*/  LDG.E R21, desc[UR4][R2.64+0x1e08] ;  /* 0x001e080402157981 */ /* 0x000f62000c1e1900 */
[----:B--2---:R-:W-:-:S03]  /*07c0*/  FADD R24, R22, R11 ;  /* 0x0000000b16187221 */ /* 0x004fc60000000000 */
[----:B------:R-:W2:Y:S01]  /*07d0*/  LDG.E R11, desc[UR4][R2.64+0x2400] ;  /* 0x00240004020b7981 */ /* 0x000ea2000c1e1900 */
[----:B---3--:R-:W-:-:S03]  /*07e0*/  FADD R23, R23, R12 ;  /* 0x0000000c17177221 */ /* 0x008fc60000000000 */
[----:B------:R-:W3:Y:S04]  /*07f0*/  LDG.E R12, desc[UR4][R2.64+0x2404] ;  /* 0x00240404020c7981 */ /* 0x000ee8000c1e1900 */
[----:B------:R-:W3:Y:S01]  /*0800*/  LDG.E R22, desc[UR4][R2.64+0x2408] ;  /* 0x0024080402167981 */ /* 0x000ee2000c1e1900 */
[----:B----4-:R-:W-:Y:S01]  /*0810*/  FADD R26, R24, R13 ;  /* 0x0000000d181a7221 */ /* 0x010fe20000000000 */
[----:B------:R-:W-:Y:S02]  /*0820*/  FADD R25, R25, R8 ;  /* 0x0000000819197221 */ /* 0x000fe40000000000 */
[----:B------:R-:W4:Y:S04]  /*0830*/  LDG.E R24, desc[UR4][R2.64+0x2a00] ;  /* 0x002a000402187981 */ /* 0x000f28000c1e1900 */
[----:B------:R-:W4:Y:S04]  /*0840*/  LDG.E R13, desc[UR4][R2.64+0x2a04] ;  /* 0x002a0404020d7981 */ /* 0x000f28000c1e1900 */
[----:B------:R0:W4:Y:S01]  /*0850*/  LDG.E R8, desc[UR4][R2.64+0x2a08] ;  /* 0x002a080402087981 */ /* 0x000122000c1e1900 */
[----:B------:R-:W-:Y:S01]  /*0860*/  IADD3 R7, PT, PT, R7, 0x10, RZ ;  /* 0x0000001007077810 */ /* 0x000fe20007ffe0ff */
[----:B-----5:R-:W-:-:S03]  /*0870*/  FADD R15, R26, R15 ;  /* 0x0000000f1a0f7221 */ /* 0x020fc60000000000 */
[----:B------:R-:W-:Y:S01]  /*0880*/  ISETP.NE.AND P0, PT, R7, RZ, PT ;  /* 0x000000ff0700720c */ /* 0x000fe20003f05270 */
[----:B------:R-:W-:Y:S01]  /*0890*/  FADD R16, R25, R16 ;  /* 0x0000001019107221 */ /* 0x000fe20000000000 */
[----:B------:R-:W-:-:S03]  /*08a0*/  FADD R18, R15, R18 ;  /* 0x000000120f127221 */ /* 0x000fc60000000000 */
[----:B------:R-:W-:Y:S01]  /*08b0*/  FADD R16, R16, R17 ;  /* 0x0000001110107221 */ /* 0x000fe20000000000 */
[----:B------:R-:W-:-:S04]  /*08c0*/  FADD R14, R23, R14 ;  /* 0x0000000e170e7221 */ /* 0x000fc80000000000 */
[----:B------:R-:W-:-:S04]  /*08d0*/  FADD R9, R14, R9 ;  /* 0x000000090e097221 */ /* 0x000fc80000000000 */
[----:B------:R-:W-:Y:S01]  /*08e0*/  FADD R10, R9, R10 ;  /* 0x0000000a090a7221 */ /* 0x000fe20000000000 */
[----:B------:R-:W-:Y:S01]  /*08f0*/  FADD R19, R16, R19 ;  /* 0x0000001310137221 */ /* 0x000fe20000000000 */
[----:B------:R-:W-:Y:S01]  /*0900*/  FADD R21, R18, R21 ;  /* 0x0000001512157221 */ /* 0x000fe20000000000 */
[----:B0-----:R-:W-:Y:S02]  /*0910*/  IADD3 R2, P2, PT, R2, 0x6000, RZ ;  /* 0x0000600002027810 */ /* 0x001fe40007f5e0ff */
[----:B------:R-:W-:Y:S02]  /*0920*/  IADD3 R0, PT, PT, R0, 0x800, RZ ;  /* 0x0000080000007810 */ /* 0x000fe40007ffe0ff */
[----:B------:R-:W-:Y:S01]  /*0930*/  IADD3.X R3, PT, PT, RZ, R3, RZ, P2, !PT ;  /* 0x00000003ff037210 */ /* 0x000fe200017fe4ff */
[----:B--2---:R-:W-:Y:S01]  /*0940*/  FADD R11, R10, R11 ;  /* 0x0000000b0a0b7221 */ /* 0x004fe20000000000 */
[----:B---3--:R-:W-:Y:S01]  /*0950*/  FADD R12, R19, R12 ;  /* 0x0000000c130c7221 */ /* 0x008fe20000000000 */
[----:B------:R-:W-:-:S02]  /*0960*/  FADD R21, R21, R22 ;  /* 0x0000001615157221 */ /* 0x000fc40000000000 */
[----:B----4-:R-:W-:Y:S01]  /*0970*/  FADD R11, R11, R24 ;  /* 0x000000180b0b7221 */ /* 0x010fe20000000000 */
[----:B------:R-:W-:Y:S01]  /*0980*/  FADD R12, R12, R13 ;  /* 0x0000000d0c0c7221 */ /* 0x000fe20000000000 */
[----:B------:R-:W-:Y:S01]  /*0990*/  FADD R8, R21, R8 ;  /* 0x0000000815087221 */ /* 0x000fe20000000000 */
[----:B------:R-:W-:Y:S06]  /*09a0*/  @P0 BRA `(.L_x_5) ;  /* 0xfffffff800680947 */ /* 0x000fec000383ffff */
.L_x_4:
[----:B------:R-:W-:Y:S05]  /*09b0*/  BSYNC.RECONVERGENT B1 ;  /* 0x0000000000017941 */ /* 0x000fea0003800200 */
.L_x_3:
[----:B------:R-:W-:Y:S05]  /*09c0*/  @!P1 BRA `(.L_x_2) ;  /* 0x0000000400b89947 */ /* 0x000fea0003800000 */
[----:B------:R-:W-:Y:S01]  /*09d0*/  ISETP.GE.U32.AND P0, PT, R20, 0x8, PT ;  /* 0x000000081400780c */ /* 0x000fe20003f06070 */
[----:B------:R-:W-:Y:S01]  /*09e0*/  BSSY.RECONVERGENT B1, `(.L_x_6) ;  /* 0x0000037000017945 */ /* 0x000fe20003800200 */
[----:B------:R-:W-:-:S04]  /*09f0*/  LOP3.LUT R24, R6, 0x7, RZ, 0xc0, !PT ;  /* 0x0000000706187812 */ /* 0x000fc800078ec0ff */
[----:B------:R-:W-:-:S07]  /*0a00*/  ISETP.NE.AND P1, PT, R24, RZ, PT ;  /* 0x000000ff1800720c */ /* 0x000fce0003f25270 */
[----:B------:R-:W-:Y:S06]  /*0a10*/  @!P0 BRA `(.L_x_7) ;  /* 0x0000000000cc8947 */ /* 0x000fec0003800000 */
[----:B------:R-:W0:Y:S02]  /*0a20*/  LDC.64 R2, c[0x0][0x380] ;  /* 0x0000e000ff027b82 */ /* 0x000e240000000a00 */
[----:B0-----:R-:W-:-:S05]  /*0a30*/  IMAD.WIDE.U32 R2, R0, 0xc, R2 ;  /* 0x0000000c00027825 */ /* 0x001fca00078e0002 */
        /* <DEDUP_REMOVED lines=18> */
[----:B-----5:R-:W-:-:S03]  /*0b60*/  FADD R26, R14, R17 ;  /* 0x000000110e1a7221 */ /* 0x020fc60000000000 */
[----:B------:R-:W5:Y:S01]  /*0b70*/  LDG.E R12, desc[UR4][R2.64+0x1208] ;  /* 0x00120804020c7981 */ /* 0x000f62000c1e1900 */
[----:B------:R-:W-:-:S03]  /*0b80*/  FADD R18, R18, R19 ;  /* 0x0000001312127221 */ /* 0x000fc60000000000 */
[----:B------:R-:W5:Y:S04]  /*0b90*/  LDG.E R14, desc[UR4][R2.64+0x1800] ;  /* 0x00180004020e7981 */ /* 0x000f68000c1e1900 */
[----:B------:R-:W5:Y:S01]  /*0ba0*/  LDG.E R15, desc[UR4][R2.64+0x1804] ;  /* 0x00180404020f7981 */ /* 0x000f62000c1e1900 */
[----:B------:R-:W-:-:S03]  /*0bb0*/  FADD R23, R22, R13 ;  /* 0x0000000d16177221 */ /* 0x000fc60000000000 */
[----:B------:R-:W5:Y:S04]  /*0bc0*/  LDG.E R17, desc[UR4][R2.64+0x1e00] ;  /* 0x001e000402117981 */ /* 0x000f68000c1e1900 */
[----:B------:R-:W5:Y:S01]  /*0bd0*/  LDG.E R19, desc[UR4][R2.64+0x1e04] ;  /* 0x001e040402137981 */ /* 0x000f62000c1e1900 */
[----:B------:R-:W-:-:S03]  /*0be0*/  FADD R27, R26, R7 ;  /* 0x000000071a1b7221 */ /* 0x000fc60000000000 */
[----:B------:R-:W5:Y:S04]  /*0bf0*/  LDG.E R22, desc[UR4][R2.64+0x2400] ;  /* 0x0024000402167981 */ /* 0x000f68000c1e1900 */
[----:B------:R-:W5:Y:S04]  /*0c00*/  LDG.E R13, desc[UR4][R2.64+0x2408] ;  /* 0x00240804020d7981 */ /* 0x000f68000c1e1900 */
[----:B------:R-:W5:Y:S04]  /*0c10*/  LDG.E R26, desc[UR4][R2.64+0x2a00] ;  /* 0x002a0004021a7981 */ /* 0x000f68000c1e1900 */
[----:B------:R-:W5:Y:S01]  /*0c20*/  LDG.E R7, desc[UR4][R2.64+0x2a04] ;  /* 0x002a040402077981 */ /* 0x000f62000c1e1900 */
[----:B------:R-:W-:Y:S01]  /*0c30*/  IADD3 R0, PT, PT, R0, 0x400, RZ ;  /* 0x0000040000007810 */ /* 0x000fe20007ffe0ff */
[----:B--2---:R-:W-:Y:S01]  /*0c40*/  FADD R23, R23, R10 ;  /* 0x0000000a17177221 */ /* 0x004fe20000000000 */
[----:B---3--:R-:W-:Y:S01]  /*0c50*/  FADD R18, R18, R9 ;  /* 0x0000000912127221 */ /* 0x008fe20000000000 */
[----:B----4-:R-:W-:-:S03]  /*0c60*/  FADD R27, R27, R8 ;  /* 0x000000081b1b7221 */ /* 0x010fc60000000000 */
[----:B------:R-:W-:Y:S01]  /*0c70*/  FADD R18, R18, R11 ;  /* 0x0000000b12127221 */ /* 0x000fe20000000000 */
[----:B-----5:R-:W-:Y:S01]  /*0c80*/  FADD R23, R23, R12 ;  /* 0x0000000c17177221 */ /* 0x020fe20000000000 */
[----:B------:R-:W-:-:S03]  /*0c90*/  FADD R14, R27, R14 ;  /* 0x0000000e1b0e7221 */ /* 0x000fc60000000000 */
[----:B------:R-:W-:Y:S01]  /*0ca0*/  FADD R23, R23, R16 ;  /* 0x0000001017177221 */ /* 0x000fe20000000000 */
[----:B------:R-:W-:-:S03]  /*0cb0*/  FADD R18, R18, R15 ;  /* 0x0000000f12127221 */ /* 0x000fc60000000000 */
[----:B------:R-:W-:Y:S01]  /*0cc0*/  FADD R20, R23, R20 ;  /* 0x0000001417147221 */ /* 0x000fe20000000000 */
[----:B------:R-:W-:Y:S01]  /*0cd0*/  FADD R17, R14, R17 ;  /* 0x000000110e117221 */ /* 0x000fe20000000000 */
[----:B------:R-:W-:-:S03]  /*0ce0*/  FADD R18, R18, R19 ;  /* 0x0000001312127221 */ /* 0x000fc60000000000 */
[----:B------:R-:W-:Y:S01]  /*0cf0*/  FADD R17, R17, R22 ;  /* 0x0000001611117221 */ /* 0x000fe20000000000 */
[----:B------:R-:W-:Y:S01]  /*0d00*/  FADD R18, R18, R21 ;  /* 0x0000001512127221 */ /* 0x000fe20000000000 */
[----:B------:R-:W-:Y:S02]  /*0d10*/  FADD R20, R20, R13 ;  /* 0x0000000d14147221 */ /* 0x000fe40000000000 */
[----:B------:R-:W-:Y:S02]  /*0d20*/  FADD R11, R17, R26 ;  /* 0x0000001a110b7221 */ /* 0x000fe40000000000 */
[----:B------:R-:W-:Y:S01]  /*0d30*/  FADD R8, R20, R25 ;  /* 0x0000001914087221 */ /* 0x000fe20000000000 */
[----:B------:R-:W-:-:S07]  /*0d40*/  FADD R12, R18, R7 ;  /* 0x00000007120c7221 */ /* 0x000fce0000000000 */
.L_x_7:
[----:B------:R-:W-:Y:S05]  /*0d50*/  BSYNC.RECONVERGENT B1 ;  /* 0x0000000000017941 */ /* 0x000fea0003800200 */
.L_x_6:
        /* <DEDUP_REMOVED lines=20> */
[----:B------:R-:W-:Y:S01]  /*0ea0*/  IADD3 R0, PT, PT, R0, 0x200, RZ ;  /* 0x0000020000007810 */ /* 0x000fe20007ffe0ff */
[----:B--2---:R-:W-:Y:S01]  /*0eb0*/  FADD R10, R11, R10 ;  /* 0x0000000a0b0a7221 */ /* 0x004fe20000000000 */
[----:B---3--:R-:W-:Y:S01]  /*0ec0*/  FADD R13, R12, R13 ;  /* 0x0000000d0c0d7221 */ /* 0x008fe20000000000 */
[----:B----4-:R-:W-:-:S02]  /*0ed0*/  FADD R15, R8, R15 ;  /* 0x0000000f080f7221 */ /* 0x010fc40000000000 */
[----:B-----5:R-:W-:Y:S01]  /*0ee0*/  FADD R10, R10, R17 ;  /* 0x000000110a0a7221 */ /* 0x020fe20000000000 */
[----:B------:R-:W-:Y:S01]  /*0ef0*/  FADD R13, R13, R14 ;  /* 0x0000000e0d0d7221 */ /* 0x000fe20000000000 */
[----:B------:R-:W-:Y:S02]  /*0f00*/  FADD R15, R15, R16 ;  /* 0x000000100f0f7221 */ /* 0x000fe40000000000 */
[----:B------:R-:W-:Y:S01]  /*0f10*/  FADD R10, R10, R19 ;  /* 0x000000130a0a7221 */ /* 0x000fe20000000000 */
[----:B------:R-:W-:Y:S01]  /*0f20*/  FADD R18, R13, R18 ;  /* 0x000000120d127221 */ /* 0x000fe20000000000 */
[----:B------:R-:W-:Y:S02]  /*0f30*/  FADD R15, R15, R20 ;  /* 0x000000140f0f7221 */ /* 0x000fe40000000000 */
[----:B------:R-:W-:Y:S01]  /*0f40*/  FADD R11, R10, R9 ;  /* 0x000000090a0b7221 */ /* 0x000fe20000000000 */
[----:B------:R-:W-:Y:S01]  /*0f50*/  FADD R12, R18, R7 ;  /* 0x00000007120c7221 */ /* 0x000fe20000000000 */
[----:B------:R-:W-:-:S07]  /*0f60*/  FADD R8, R15, R22 ;  /* 0x000000160f087221 */ /* 0x000fce0000000000 */
.L_x_9:
[----:B------:R-:W-:Y:S05]  /*0f70*/  BSYNC.RECONVERGENT B1 ;  /* 0x0000000000017941 */ /* 0x000fea0003800200 */
.L_x_8:
[----:B------:R-:W-:Y:S05]  /*0f80*/  @!P1 BRA `(.L_x_2) ;  /* 0x0000000000489947 */ /* 0x000fea0003800000 */
[----:B------:R-:W0:Y:S01]  /*0f90*/  LDC.64 R2, c[0x0][0x380] ;  /* 0x0000e000ff027b82 */ /* 0x000e220000000a00 */
[----:B------:R-:W-:Y:S01]  /*0fa0*/  IADD3 R6, PT, PT, -R6, RZ, RZ ;  /* 0x000000ff06067210 */ /* 0x000fe20007ffe1ff */
[----:B0-----:R-:W-:-:S03]  /*0fb0*/  IMAD.WIDE.U32 R2, R0, 0xc, R2 ;  /* 0x0000000c00027825 */ /* 0x001fc600078e0002 */
[----:B------:R-:W-:-:S04]  /*0fc0*/  IADD3 R10, P0, PT, R2, 0x4, RZ ;  /* 0x00000004020a7810 */ /* 0x000fc80007f1e0ff */
[----:B------:R-:W-:-:S09]  /*0fd0*/  IADD3.X R13, PT, PT, RZ, R3, RZ, P0, !PT ;  /* 0x00000003ff0d7210 */ /* 0x000fd200007fe4ff */
.L_x_10:
[----:B------:R-:W-:Y:S02]  /*0fe0*/  MOV R2, R10 ;  /* 0x0000000a00027202 */ /* 0x000fe40000000f00 */
[----:B------:R-:W-:-:S05]  /*0ff0*/  MOV R3, R13 ;  /* 0x0000000d00037202 */ /* 0x000fca0000000f00 */
[----:B------:R-:W2:Y:S04]  /*1000*/  LDG.E R0, desc[UR4][R2.64+-0x4] ;  /* 0xfffffc0402007981 */ /* 0x000ea8000c1e1900 */
[----:B------:R-:W3:Y:S04]  /*1010*/  LDG.E R7, desc[UR4][R2.64] ;  /* 0x0000000402077981 */ /* 0x000ee8000c1e1900 */
[----:B------:R-:W4:Y:S01]  /*1020*/  LDG.E R9, desc[UR4][R2.64+0x4] ;  /* 0x0000040402097981 */ /* 0x000f22000c1e1900 */
[----:B------:R-:W-:Y:S02]  /*1030*/  IADD3 R6, PT, PT, R6, 0x1, RZ ;  /* 0x0000000106067810 */ /* 0x000fe40007ffe0ff */
[----:B------:R-:W-:-:S02]  /*1040*/  IADD3 R10, P1, PT, R2, 0x600, RZ ;  /* 0x00000600020a7810 */ /* 0x000fc40007f3e0ff */
[----:B------:R-:W-:Y:S02]  /*1050*/  ISETP.NE.AND P0, PT, R6, RZ, PT ;  /* 0x000000ff0600720c */ /* 0x000fe40003f05270 */
[----:B------:R-:W-:Y:S01]  /*1060*/  IADD3.X R13, PT, PT, RZ, R3, RZ, P1, !PT ;  /* 0x00000003ff0d7210 */ /* 0x000fe20000ffe4ff */
[----:B--2---:R-:W-:Y:S01]  /*1070*/  FADD R11, R0, R11 ;  /* 0x0000000b000b7221 */ /* 0x004fe20000000000 */
[----:B---3--:R-:W-:Y:S01]  /*1080*/  FADD R12, R7, R12 ;  /* 0x0000000c070c7221 */ /* 0x008fe20000000000 */
[----:B----4-:R-:W-:-:S08]  /*1090*/  FADD R8, R9, R8 ;  /* 0x0000000809087221 */ /* 0x010fd00000000000 */
[----:B------:R-:W-:Y:S05]  /*10a0*/  @P0 BRA `(.L_x_10) ;  /* 0xfffffffc00cc0947 */ /* 0x000fea000383ffff */
.L_x_2:
[----:B------:R-:W-:Y:S05]  /*10b0*/  BSYNC.RECONVERGENT B0 ;  /* 0x0000000000007941 */ /* 0x000fea0003800200 */
.L_x_1:
[----:B------:R-:W0:Y:S01]  /*10c0*/  S2R R0, SR_CgaCtaId ;  /* 0x0000000000007919 */ /* 0x000e220000008800 */
[----:B------:R-:W-:Y:S01]  /*10d0*/  MOV R3, 0x400 ;  /* 0x0000040000037802 */ /* 0x000fe20000000f00 */
[----:B------:R-:W-:Y:S01]  /*10e0*/  BSSY.RECONVERGENT B0, `(.L_x_11) ;  /* 0x000001b000007945 */ /* 0x000fe20003800200 */
[C---:B------:R-:W-:Y:S02]  /*10f0*/  ISETP.GT.U32.AND P0, PT, R4.reuse, 0x3f, PT ;  /* 0x0000003f0400780c */ /* 0x040fe40003f04070 */
[C---:B------:R-:W-:Y:S02]  /*1100*/  ISETP.GT.U32.AND P1, PT, R4.reuse, 0x1f, PT ;  /* 0x0000001f0400780c */ /* 0x040fe40003f24070 */
[C---:B------:R-:W-:Y:S02]  /*1110*/  ISETP.GT.U32.AND P2, PT, R4.reuse, 0xf, PT ;  /* 0x0000000f0400780c */ /* 0x040fe40003f44070 */
[C---:B------:R-:W-:Y:S02]  /*1120*/  ISETP.GT.U32.AND P3, PT, R4.reuse, 0x7, PT ;  /* 0x000000070400780c */ /* 0x040fe40003f64070 */
[----:B------:R-:W-:-:S02]  /*1130*/  ISETP.GT.U32.AND P4, PT, R4, 0x3, PT ;  /* 0x000000030400780c */ /* 0x000fc40003f84070 */
[C---:B------:R-:W-:Y:S02]  /*1140*/  ISETP.GT.U32.AND P5, PT, R4.reuse, 0x1, PT ;  /* 0x000000010400780c */ /* 0x040fe40003fa4070 */
[----:B------:R-:W-:Y:S02]  /*1150*/  ISETP.NE.AND P6, PT, R4, RZ, PT ;  /* 0x000000ff0400720c */ /* 0x000fe40003fc5270 */
[----:B0-----:R-:W-:-:S05]  /*1160*/  LEA R3, R0, R3, 0x18 ;  /* 0x0000000300037211 */ /* 0x001fca00078ec0ff */
[----:B------:R-:W-:-:S05]  /*1170*/  IMAD R7, R4, 0xc, R3 ;  /* 0x0000000c04077824 */ /* 0x000fca00078e0203 */
[----:B------:R0:W-:Y:S04]  /*1180*/  STS [R7], R11 ;  /* 0x0000000b07007388 */ /* 0x0001e80000000800 */
[----:B------:R0:W-:Y:S04]  /*1190*/  STS [R7+0x4], R12 ;  /* 0x0000040c07007388 */ /* 0x0001e80000000800 */
[----:B------:R0:W-:Y:S01]  /*11a0*/  STS [R7+0x8], R8 ;  /* 0x0000080807007388 */ /* 0x0001e20000000800 */
[----:B------:R-:W-:Y:S06]  /*11b0*/  BAR.SYNC.DEFER_BLOCKING 0x0 ;  /* 0x0000000000007b1d */ /* 0x000fec0000010000 */
[----:B------:R-:W-:Y:S05]  /*11c0*/  @P0 BRA `(.L_x_12) ;  /* 0x0000000000300947 */ /* 0x000fea0003800000 */
[----:B------:R-:W-:Y:S04]  /*11d0*/  LDS R0, [R7+0x300] ;  /* 0x0003000007007984 */ /* 0x000fe80000000800 */
[----:B------:R-:W1:Y:S04]  /*11e0*/  LDS R9, [R7] ;  /* 0x0000000007097984 */ /* 0x000e680000000800 */
[----:B------:R-:W-:Y:S04]  /*11f0*/  LDS R2, [R7+0x304] ;  /* 0x0003040007027984 */ /* 0x000fe80000000800 */
[----:B0-----:R-:W0:Y:S04]  /*1200*/  LDS R11, [R7+0x4] ;  /* 0x00000400070b7984 */ /* 0x001e280000000800 */
[----:B------:R-:W-:Y:S04]  /*1210*/  LDS R4, [R7+0x308] ;  /* 0x0003080007047984 */ /* 0x000fe80000000800 */
[----:B------:R-:W2:Y:S01]  /*1220*/  LDS R13, [R7+0x8] ;  /* 0x00000800070d7984 */ /* 0x000ea20000000800 */
[----:B-1----:R-:W-:-:S05]  /*1230*/  FADD R0, R0, R9 ;  /* 0x0000000900007221 */ /* 0x002fca0000000000 */
[----:B------:R1:W-:Y:S01]  /*1240*/  STS [R7], R0 ;  /* 0x0000000007007388 */ /* 0x0003e20000000800 */
[----:B0-----:R-:W-:-:S05]  /*1250*/  FADD R2, R2, R11 ;  /* 0x0000000b02027221 */ /* 0x001fca0000000000 */
[----:B------:R1:W-:Y:S01]  /*1260*/  STS [R7+0x4], R2 ;  /* 0x0000040207007388 */ /* 0x0003e20000000800 */
[----:B--2---:R-:W-:-:S05]  /*1270*/  FADD R4, R4, R13 ;  /* 0x0000000d04047221 */ /* 0x004fca0000000000 */
[----:B------:R1:W-:Y:S02]  /*1280*/  STS [R7+0x8], R4 ;  /* 0x0000080407007388 */ /* 0x0003e40000000800 */
.L_x_12:
[----:B------:R-:W-:Y:S05]  /*1290*/  BSYNC.RECONVERGENT B0 ;  /* 0x0000000000007941 */ /* 0x000fea0003800200 */
.L_x_11:
[----:B------:R-:W-:Y:S06]  /*12a0*/  BAR.SYNC.DEFER_BLOCKING 0x0 ;  /* 0x0000000000007b1d */ /* 0x000fec0000010000 */
[----:B------:R-:W-:Y:S04]  /*12b0*/  BSSY.RECONVERGENT B0, `(.L_x_13) ;  /* 0x000000e000007945 */ /* 0x000fe80003800200 */
[----:B------:R-:W-:Y:S05]  /*12c0*/  @P1 BRA `(.L_x_14) ;  /* 0x0000000000301947 */ /* 0x000fea0003800000 */
[----:B-1----:R-:W-:Y:S04]  /*12d0*/  LDS R0, [R7+0x180] ;  /* 0x0001800007007984 */ /* 0x002fe80000000800 */
        /* <DEDUP_REMOVED lines=11> */
.L_x_14:
[----:B------:R-:W-:Y:S05]  /*1390*/  BSYNC.RECONVERGENT B0 ;  /* 0x0000000000007941 */ /* 0x000fea0003800200 */
.L_x_13:
[----:B------:R-:W-:Y:S06]  /*13a0*/  BAR.SYNC.DEFER_BLOCKING 0x0 ;  /* 0x0000000000007b1d */ /* 0x000fec0000010000 */
[----:B------:R-:W-:Y:S04]  /*13b0*/  BSSY.RECONVERGENT B0, `(.L_x_15) ;  /* 0x000000e000007945 */ /* 0x000fe80003800200 */
[----:B------:R-:W-:Y:S05]  /*13c0*/  @P2 BRA `(.L_x_16) ;  /* 0x0000000000302947 */ /* 0x000fea0003800000 */
[----:B-1-3--:R-:W-:Y:S04]  /*13d0*/  LDS R0, [R7+0xc0] ;  /* 0x0000c00007007984 */ /* 0x00afe80000000800 */
        /* <DEDUP_REMOVED lines=11> */
.L_x_16:
[----:B------:R-:W-:Y:S05]  /*1490*/  BSYNC.RECONVERGENT B0 ;  /* 0x0000000000007941 */ /* 0x000fea0003800200 */
.L_x_15:
[----:B------:R-:W-:Y:S06]  /*14a0*/  BAR.SYNC.DEFER_BLOCKING 0x0 ;  /* 0x0000000000007b1d */ /* 0x000fec0000010000 */
[----:B------:R-:W-:Y:S04]  /*14b0*/  BSSY.RECONVERGENT B0, `(.L_x_17) ;  /* 0x000000e000007945 */ /* 0x000fe80003800200 */
[----:B------:R-:W-:Y:S05]  /*14c0*/  @P3 BRA `(.L_x_18) ;  /* 0x0000000000303947 */ /* 0x000fea0003800000 */
[----:B-1-34-:R-:W-:Y:S04]  /*14d0*/  LDS R0, [R7+0x60] ;  /* 0x0000600007007984 */ /* 0x01afe80000000800 */
        /* <DEDUP_REMOVED lines=11> */
.L_x_18:
[----:B------:R-:W-:Y:S05]  /*1590*/  BSYNC.RECONVERGENT B0 ;  /* 0x0000000000007941 */ /* 0x000fea0003800200 */
.L_x_17:
        /* <DEDUP_REMOVED lines=15> */
.L_x_20:
[----:B------:R-:W-:Y:S05]  /*1690*/  BSYNC.RECONVERGENT B0 ;  /* 0x0000000000007941 */ /* 0x000fea0003800200 */
.L_x_19:
        /* <DEDUP_REMOVED lines=15> */
.L_x_22:
[----:B------:R-:W-:Y:S05]  /*1790*/  BSYNC.RECONVERGENT B0 ;  /* 0x0000000000007941 */ /* 0x000fea0003800200 */
.L_x_21:
[----:B------:R-:W-:Y:S06]  /*17a0*/  BAR.SYNC.DEFER_BLOCKING 0x0 ;  /* 0x0000000000007b1d */ /* 0x000fec0000010000 */
[----:B------:R-:W-:Y:S04]  /*17b0*/  BSSY.RECONVERGENT B0, `(.L_x_23) ;  /* 0x000000e000007945 */ /* 0x000fe80003800200 */
[----:B------:R-:W-:Y:S05]  /*17c0*/  @P6 BRA `(.L_x_24) ;  /* 0x0000000000306947 */ /* 0x000fea0003800000 */
[----:B-1-34-:R-:W-:Y:S04]  /*17d0*/  LDS R0, [R3+0xc] ;  /* 0x00000c0003007984 */ /* 0x01afe80000000800 */
[----:B------:R-:W1:Y:S02]  /*17e0*/  LDS R9, [R7] ;  /* 0x0000000007097984 */ /* 0x000e640000000800 */
[----:B-1----:R-:W-:Y:S02]  /*17f0*/  FADD R0, R0, R9 ;  /* 0x0000000900007221 */ /* 0x002fe40000000000 */
[----:B------:R-:W-:Y:S04]  /*1800*/  LDS R9, [R7+0x4] ;  /* 0x0000040007097984 */ /* 0x000fe80000000800 */
[----:B------:R-:W-:Y:S04]  /*1810*/  STS [R7], R0 ;  /* 0x0000000007007388 */ /* 0x000fe80000000800 */
[----:B------:R-:W1:Y:S02]  /*1820*/  LDS R2, [R3+0x10] ;  /* 0x0000100003027984 */ /* 0x000e640000000800 */
[----:B-1----:R-:W-:-:S02]  /*1830*/  FADD R2, R2, R9 ;  /* 0x0000000902027221 */ /* 0x002fc40000000000 */
[----:B------:R-:W-:Y:S04]  /*1840*/  LDS R9, [R7+0x8] ;  /* 0x0000080007097984 */ /* 0x000fe80000000800 */
[----:B------:R-:W-:Y:S04]  /*1850*/  STS [R7+0x4], R2 ;  /* 0x0000040207007388 */ /* 0x000fe80000000800 */
[----:B------:R-:W1:Y:S02]  /*1860*/  LDS R4, [R3+0x14] ;  /* 0x0000140003047984 */ /* 0x000e640000000800 */
[----:B-1----:R-:W-:-:S05]  /*1870*/  FADD R4, R4, R9 ;  /* 0x0000000904047221 */ /* 0x002fca0000000000 */
[----:B------:R2:W-:Y:S02]  /*1880*/  STS [R7+0x8], R4 ;  /* 0x0000080407007388 */ /* 0x0005e40000000800 */
.L_x_24:
[----:B------:R-:W-:Y:S05]  /*1890*/  BSYNC.RECONVERGENT B0 ;  /* 0x0000000000007941 */ /* 0x000fea0003800200 */
.L_x_23:
[----:B------:R-:W-:Y:S06]  /*18a0*/  BAR.SYNC.DEFER_BLOCKING 0x0 ;  /* 0x0000000000007b1d */ /* 0x000fec0000010000 */
[----:B------:R-:W-:Y:S05]  /*18b0*/  @P6 EXIT ;  /* 0x000000000000694d */ /* 0x000fea0003800000 */
[----:B0-----:R-:W0:Y:S01]  /*18c0*/  LDS.128 R8, [R3] ;  /* 0x0000000003087984 */ /* 0x001e220000000c00 */
[----:B-1234-:R-:W1:Y:S08]  /*18d0*/  LDC.64 R6, c[0x0][0x388] ;  /* 0x0000e200ff067b82 */ /* 0x01ee700000000a00 */
[----:B------:R-:W2:Y:S08]  /*18e0*/  LDC.64 R12, c[0x0][0x390] ;  /* 0x0000e400ff0c7b82 */ /* 0x000eb00000000a00 */
[----:B------:R-:W3:Y:S01]  /*18f0*/  LDC.64 R14, c[0x0][0x398] ;  /* 0x0000e600ff0e7b82 */ /* 0x000ee20000000a00 */
[----:B0-----:R-:W-:Y:S01]  /*1900*/  FMUL R11, R8, R5 ;  /* 0x00000005080b7220 */ /* 0x001fe20000400000 */
[C---:B------:R-:W-:Y:S01]  /*1910*/  FMUL R9, R5.reuse, R9 ;  /* 0x0000000905097220 */ /* 0x040fe20000400000 */
[----:B------:R-:W-:-:S03]  /*1920*/  FMUL R5, R5, R10 ;  /* 0x0000000a05057220 */ /* 0x000fc60000400000 */
[----:B-1----:R-:W-:Y:S04]  /*1930*/  STG.E desc[UR4][R6.64], R11 ;  /* 0x0000000b06007986 */ /* 0x002fe8000c101904 */
[----:B--2---:R-:W-:Y:S04]  /*1940*/  STG.E desc[UR4][R12.64], R9 ;  /* 0x000000090c007986 */ /* 0x004fe8000c101904 */
[----:B---3--:R-:W-:Y:S01]  /*1950*/  STG.E desc[UR4][R14.64], R5 ;  /* 0x000000050e007986 */ /* 0x008fe2000c101904 */
[----:B------:R-:W-:Y:S05]  /*1960*/  EXIT ;  /* 0x000000000000794d */ /* 0x000fea0003800000 */
        .weak           $__internal_0_$__cuda_sm3x_div_rn_noftz_f32_slowpath
        .type           $__internal_0_$__cuda_sm3x_div_rn_noftz_f32_slowpath,@function
        .size           $__internal_0_$__cuda_sm3x_div_rn_noftz_f32_slowpath,(.L_x_64 - $__internal_0_$__cuda_sm3x_div_rn_noftz_f32_slowpath)
$__internal_0_$__cuda_sm3x_div_rn_noftz_f32_slowpath:
[----:B------:R-:W-:Y:S02]  /*1970*/  SHF.R.U32.HI R6, RZ, 0x17, R3 ;  /* 0x00000017ff067819 */ /* 0x000fe40000011603 */
[----:B------:R-:W-:Y:S02]  /*1980*/  SHF.R.U32.HI R5, RZ, 0x17, R0 ;  /* 0x00000017ff057819 */ /* 0x000fe40000011600 */
[----:B------:R-:W-:Y:S02]  /*1990*/  LOP3.LUT R6, R6, 0xff, RZ, 0xc0, !PT ;  /* 0x000000ff06067812 */ /* 0x000fe400078ec0ff */
[----:B------:R-:W-:Y:S02]  /*19a0*/  LOP3.LUT R5, R5, 0xff, RZ, 0xc0, !PT ;  /* 0x000000ff05057812 */ /* 0x000fe400078ec0ff */
[----:B------:R-:W-:Y:S02]  /*19b0*/  IADD3 R11, PT, PT, R6, -0x1, RZ ;  /* 0xffffffff060b7810 */ /* 0x000fe40007ffe0ff */
[----:B------:R-:W-:-:S02]  /*19c0*/  IADD3 R10, PT, PT, R5, -0x1, RZ ;  /* 0xffffffff050a7810 */ /* 0x000fc40007ffe0ff */
[----:B------:R-:W-:Y:S02]  /*19d0*/  ISETP.GT.U32.AND P0, PT, R11, 0xfd, PT ;  /* 0x000000fd0b00780c */ /* 0x000fe40003f04070 */
[----:B------:R-:W-:Y:S02]  /*19e0*/  MOV R7, R0 ;  /* 0x0000000000077202 */ /* 0x000fe40000000f00 */
[----:B------:R-:W-:Y:S02]  /*19f0*/  ISETP.GT.U32.OR P0, PT, R10, 0xfd, P0 ;  /* 0x000000fd0a00780c */ /* 0x000fe40000704470 */
[----:B------:R-:W-:-:S11]  /*1a00*/  MOV R8, R3 ;  /* 0x0000000300087202 */ /* 0x000fd60000000f00 */
[----:B------:R-:W-:Y:S01]  /*1a10*/  @!P0 MOV R9, RZ ;  /* 0x000000ff00098202 */ /* 0x000fe20000000f00 */
[----:B------:R-:W-:Y:S06]  /*1a20*/  @!P0 BRA `(.L_x_25) ;  /* 0x00000000005c8947 */ /* 0x000fec0003800000 */
[----:B------:R-:W-:Y:S02]  /*1a30*/  FSETP.GTU.FTZ.AND P0, PT, |R0|, +INF , PT ;  /* 0x7f8000000000780b */ /* 0x000fe40003f1c200 */
[----:B------:R-:W-:-:S04]  /*1a40*/  FSETP.GTU.FTZ.AND P1, PT, |R3|, +INF , PT ;  /* 0x7f8000000300780b */ /* 0x000fc80003f3c200 */
[----:B------:R-:W-:-:S13]  /*1a50*/  PLOP3.LUT P0, PT, P0, P1, PT, 0xf8, 0x8f ;  /* 0x00000000008f781c */ /* 0x000fda0000703f70 */
[----:B------:R-:W-:Y:S05]  /*1a60*/  @P0 BRA `(.L_x_26) ;  /* 0x0000000400440947 */ /* 0x000fea0003800000 */
[----:B------:R-:W-:-:S13]  /*1a70*/  LOP3.LUT P0, RZ, R8, 0x7fffffff, R7, 0xc8, !PT ;  /* 0x7fffffff08ff7812 */ /* 0x000fda000780c807 */
[----:B------:R-:W-:Y:S05]  /*1a80*/  @!P0 BRA `(.L_x_27) ;  /* 0x0000000400348947 */ /* 0x000fea0003800000 */
[C---:B------:R-:W-:Y:S02]  /*1a90*/  FSETP.NEU.FTZ.AND P2, PT, |R0|.reuse, +INF , PT ;  /* 0x7f8000000000780b */ /* 0x040fe40003f5d200 */
[----:B------:R-:W-:Y:S02]  /*1aa0*/  FSETP.NEU.FTZ.AND P0, PT, |R3|, +INF , PT ;  /* 0x7f8000000300780b */ /* 0x000fe40003f1d200 */
[----:B------:R-:W-:-:S11]  /*1ab0*/  FSETP.NEU.FTZ.AND P1, PT, |R0|, +INF , PT ;  /* 0x7f8000000000780b */ /* 0x000fd60003f3d200 */
[----:B------:R-:W-:Y:S05]  /*1ac0*/  @!P0 BRA !P2, `(.L_x_27) ;  /* 0x0000000400248947 */ /* 0x000fea0005000000 */
[----:B------:R-:W-:-:S04]  /*1ad0*/  LOP3.LUT P2, RZ, R7, 0x7fffffff, RZ, 0xc0, !PT ;  /* 0x7fffffff07ff7812 */ /* 0x000fc8000784c0ff */
[----:B------:R-:W-:-:S13]  /*1ae0*/  PLOP3.LUT P0, PT, P0, P2, PT, 0x2f, 0xf2 ;  /* 0x0000000000f2781c */ /* 0x000fda0000704577 */
[----:B------:R-:W-:Y:S05]  /*1af0*/  @P0 BRA `(.L_x_28) ;  /* 0x0000000400100947 */ /* 0x000fea0003800000 */
[----:B------:R-:W-:-:S04]  /*1b00*/  LOP3.LUT P0, RZ, R8, 0x7fffffff, RZ, 0xc0, !PT ;  /* 0x7fffffff08ff7812 */ /* 0x000fc8000780c0ff */
[----:B------:R-:W-:-:S13]  /*1b10*/  PLOP3.LUT P0, PT, P1, P0, PT, 0x2f, 0xf2 ;  /* 0x0000000000f2781c */ /* 0x000fda0000f00577 */
[----:B------:R-:W-:Y:S05]  /*1b20*/  @P0 BRA `(.L_x_29) ;  /* 0x0000000000f80947 */ /* 0x000fea0003800000 */
[----:B------:R-:W-:Y:S02]  /*1b30*/  ISETP.GE.AND P0, PT, R10, RZ, PT ;  /* 0x000000ff0a00720c */ /* 0x000fe40003f06270 */
[----:B------:R-:W-:-:S11]  /*1b40*/  ISETP.GE.AND P1, PT, R11, RZ, PT ;  /* 0x000000ff0b00720c */ /* 0x000fd60003f26270 */
[----:B------:R-:W-:Y:S01]  /*1b50*/  @P0 MOV R9, RZ ;  /* 0x000000ff00090202 */ /* 0x000fe20000000f00 */
[----:B------:R-:W-:Y:S01]  /*1b60*/  @!P0 FFMA R7, R0, 1.84467440737095516160e+19, RZ ;  /* 0x5f80000000078823 */ /* 0x000fe200000000ff */
[----:B------:R-:W-:Y:S01]  /*1b70*/  @!P0 MOV R9, 0xffffffc0 ;  /* 0xffffffc000098802 */ /* 0x000fe20000000f00 */
[----:B------:R-:W-:-:S03]  /*1b80*/  @!P1 FFMA R8, R3, 1.84467440737095516160e+19, RZ ;  /* 0x5f80000003089823 */ /* 0x000fc600000000ff */
[----:B------:R-:W-:-:S07]  /*1b90*/  @!P1 IADD3 R9, PT, PT, R9, 0x40, RZ ;  /* 0x0000004009099810 */ /* 0x000fce0007ffe0ff */
.L_x_25:
[----:B------:R-:W-:Y:S02]  /*1ba0*/  LEA R3, R6, 0xc0800000, 0x17 ;  /* 0xc080000006037811 */ /* 0x000fe400078eb8ff */
[----:B------:R-:W-:Y:S02]  /*1bb0*/  IADD3 R5, PT, PT, R5, -0x7f, RZ ;  /* 0xffffff8105057810 */ /* 0x000fe40007ffe0ff */
[----:B------:R-:W-:Y:S02]  /*1bc0*/  IADD3 R3, PT, PT, -R3, R8, RZ ;  /* 0x0000000803037210 */ /* 0x000fe40007ffe1ff */
[C---:B------:R-:W-:Y:S01]  /*1bd0*/  IADD3 R6, PT, PT, R5.reuse, 0x7f, -R6 ;  /* 0x0000007f05067810 */ /* 0x040fe20007ffe806 */
[----:B------:R-:W-:Y:S01]  /*1be0*/  IMAD R0, R5, -0x800000, R7 ;  /* 0xff80000005007824 */ /* 0x000fe200078e0207 */
[----:B------:R-:W0:Y:S01]  /*1bf0*/  MUFU.RCP R8, R3 ;  /* 0x0000000300087308 */ /* 0x000e220000001000 */
[----:B------:R-:W-:Y:S01]  /*1c00*/  FADD.FTZ R11, -R3, -RZ ;  /* 0x800000ff030b7221 */ /* 0x000fe20000010100 */
[----:B------:R-:W-:-:S03]  /*1c10*/  IADD3 R6, PT, PT, R6, R9, RZ ;  /* 0x0000000906067210 */ /* 0x000fc60007ffe0ff */
[----:B0-----:R-:W-:-:S04]  /*1c20*/  FFMA R13, R8, R11, 1 ;  /* 0x3f800000080d7423 */ /* 0x001fc8000000000b */
[----:B------:R-:W-:-:S04]  /*1c30*/  FFMA R10, R8, R13, R8 ;  /* 0x0000000d080a7223 */ /* 0x000fc80000000008 */
[----:B------:R-:W-:-:S04]  /*1c40*/  FFMA R7, R0, R10, RZ ;  /* 0x0000000a00077223 */ /* 0x000fc800000000ff */
[----:B------:R-:W-:-:S04]  /*1c50*/  FFMA R8, R11, R7, R0 ;  /* 0x000000070b087223 */ /* 0x000fc80000000000 */
[----:B------:R-:W-:-:S04]  /*1c60*/  FFMA R7, R10, R8, R7 ;  /* 0x000000080a077223 */ /* 0x000fc80000000007 */
[----:B------:R-:W-:-:S04]  /*1c70*/  FFMA R8, R11, R7, R0 ;  /* 0x000000070b087223 */ /* 0x000fc80000000000 */
[----:B------:R-:W-:-:S05]  /*1c80*/  FFMA R0, R10, R8, R7 ;  /* 0x000000080a007223 */ /* 0x000fca0000000007 */
[----:B------:R-:W-:-:S04]  /*1c90*/  SHF.R.U32.HI R3, RZ, 0x17, R0 ;  /* 0x00000017ff037819 */ /* 0x000fc80000011600 */
[----:B------:R-:W-:-:S04]  /*1ca0*/  LOP3.LUT R3, R3, 0xff, RZ, 0xc0, !PT ;  /* 0x000000ff03037812 */ /* 0x000fc800078ec0ff */
[----:B------:R-:W-:-:S04]  /*1cb0*/  IADD3 R9, PT, PT, R3, R6, RZ ;  /* 0x0000000603097210 */ /* 0x000fc80007ffe0ff */
[----:B------:R-:W-:-:S04]  /*1cc0*/  IADD3 R3, PT, PT, R9, -0x1, RZ ;  /* 0xffffffff09037810 */ /* 0x000fc80007ffe0ff */
[----:B------:R-:W-:-:S13]  /*1cd0*/  ISETP.GE.U32.AND P0, PT, R3, 0xfe, PT ;  /* 0x000000fe0300780c */ /* 0x000fda0003f06070 */
[----:B------:R-:W-:Y:S05]  /*1ce0*/  @!P0 BRA `(.L_x_30) ;  /* 0x0000000000808947 */ /* 0x000fea0003800000 */
[----:B------:R-:W-:-:S13]  /*1cf0*/  ISETP.GT.AND P0, PT, R9, 0xfe, PT ;  /* 0x000000fe0900780c */ /* 0x000fda0003f04270 */
[----:B------:R-:W-:Y:S05]  /*1d00*/  @P0 BRA `(.L_x_31) ;  /* 0x00000000006c0947 */ /* 0x000fea0003800000 */
[----:B------:R-:W-:-:S13]  /*1d10*/  ISETP.GE.AND P0, PT, R9, 0x1, PT ;  /* 0x000000010900780c */ /* 0x000fda0003f06270 */
[----:B------:R-:W-:Y:S05]  /*1d20*/  @P0 BRA `(.L_x_32) ;  /* 0x0000000000980947 */ /* 0x000fea0003800000 */
[----:B------:R-:W-:Y:S02]  /*1d30*/  ISETP.GE.AND P0, PT, R9, -0x18, PT ;  /* 0xffffffe80900780c */ /* 0x000fe40003f06270 */
[----:B------:R-:W-:-:S11]  /*1d40*/  LOP3.LUT R0, R0, 0x80000000, RZ, 0xc0, !PT ;  /* 0x8000000000007812 */ /* 0x000fd600078ec0ff */
[----:B------:R-:W-:Y:S05]  /*1d50*/  @!P0 BRA `(.L_x_32) ;  /* 0x00000000008c8947 */ /* 0x000fea0003800000 */
[CCC-:B------:R-:W-:Y:S01]  /*1d60*/  FFMA.RZ R3, R10.reuse, R8.reuse, R7.reuse ;  /* 0x000000080a037223 */ /* 0x1c0fe2000000c007 */
[CCC-:B------:R-:W-:Y:S01]  /*1d70*/  FFMA.RM R6, R10.reuse, R8.reuse, R7.reuse ;  /* 0x000000080a067223 */ /* 0x1c0fe20000004007 */
[C---:B------:R-:W-:Y:S02]  /*1d80*/  ISETP.NE.AND P2, PT, R9.reuse, RZ, PT ;  /* 0x000000ff0900720c */ /* 0x040fe40003f45270 */
[----:B------:R-:W-:Y:S02]  /*1d90*/  ISETP.NE.AND P1, PT, R9, RZ, PT ;  /* 0x000000ff0900720c */ /* 0x000fe40003f25270 */
[----:B------:R-:W-:Y:S01]  /*1da0*/  LOP3.LUT R5, R3, 0x7fffff, RZ, 0xc0, !PT ;  /* 0x007fffff03057812 */ /* 0x000fe200078ec0ff */
[----:B------:R-:W-:Y:S01]  /*1db0*/  FFMA.RP R3, R10, R8, R7 ;  /* 0x000000080a037223 */ /* 0x000fe20000008007 */
[----:B------:R-:W-:Y:S02]  /*1dc0*/  IADD3 R8, PT, PT, R9, 0x20, RZ ;  /* 0x0000002009087810 */ /* 0x000fe40007ffe0ff */
[----:B------:R-:W-:-:S02]  /*1dd0*/  LOP3.LUT R5, R5, 0x800000, RZ, 0xfc, !PT ;  /* 0x0080000005057812 */ /* 0x000fc400078efcff */
[----:B------:R-:W-:Y:S02]  /*1de0*/  IADD3 R7, PT, PT, -R9, RZ, RZ ;  /* 0x000000ff09077210 */ /* 0x000fe40007ffe1ff */
[----:B------:R-:W-:Y:S02]  /*1df0*/  SHF.L.U32 R8, R5, R8, RZ ;  /* 0x0000000805087219 */ /* 0x000fe400000006ff */
[----:B------:R-:W-:Y:S02]  /*1e00*/  FSETP.NEU.FTZ.AND P0, PT, R3, R6, PT ;  /* 0x000000060300720b */ /* 0x000fe40003f1d000 */
[----:B------:R-:W-:Y:S02]  /*1e10*/  SEL R6, R7, RZ, P2 ;  /* 0x000000ff07067207 */ /* 0x000fe40001000000 */
[----:B------:R-:W-:Y:S02]  /*1e20*/  ISETP.NE.AND P1, PT, R8, RZ, P1 ;  /* 0x000000ff0800720c */ /* 0x000fe40000f25270 */
[----:B------:R-:W-:-:S02]  /*1e30*/  SHF.R.U32.HI R6, RZ, R6, R5 ;  /* 0x00000006ff067219 */ /* 0x000fc40000011605 */
[----:B------:R-:W-:Y:S02]  /*1e40*/  PLOP3.LUT P0, PT, P0, P1, PT, 0xf8, 0x8f ;  /* 0x00000000008f781c */ /* 0x000fe40000703f70 */
[----:B------:R-:W-:Y:S02]  /*1e50*/  SHF.R.U32.HI R8, RZ, 0x1, R6 ;  /* 0x00000001ff087819 */ /* 0x000fe40000011606 */
[----:B------:R-:W-:-:S04]  /*1e60*/  SEL R3, RZ, 0x1, !P0 ;  /* 0x00000001ff037807 */ /* 0x000fc80004000000 */
[----:B------:R-:W-:-:S04]  /*1e70*/  LOP3.LUT R3, R3, 0x1, R8, 0xf8, !PT ;  /* 0x0000000103037812 */ /* 0x000fc800078ef808 */
[----:B------:R-:W-:-:S04]  /*1e80*/  LOP3.LUT R3, R3, R6, RZ, 0xc0, !PT ;  /* 0x0000000603037212 */ /* 0x000fc800078ec0ff */
[----:B------:R-:W-:-:S04]  /*1e90*/  IADD3 R3, PT, PT, R8, R3, RZ ;  /* 0x0000000308037210 */ /* 0x000fc80007ffe0ff */
[----:B------:R-:W-:Y:S01]  /*1ea0*/  LOP3.LUT R0, R3, R0, RZ, 0xfc, !PT ;  /* 0x0000000003007212 */ /* 0x000fe200078efcff */
[----:B------:R-:W-:Y:S06]  /*1eb0*/  BRA `(.L_x_32) ;  /* 0x0000000000347947 */ /* 0x000fec0003800000 */
.L_x_31:
[----:B------:R-:W-:-:S04]  /*1ec0*/  LOP3.LUT R0, R0, 0x80000000, RZ, 0xc0, !PT ;  /* 0x8000000000007812 */ /* 0x000fc800078ec0ff */
[----:B------:R-:W-:Y:S01]  /*1ed0*/  LOP3.LUT R0, R0, 0x7f800000, RZ, 0xfc, !PT ;  /* 0x7f80000000007812 */ /* 0x000fe200078efcff */
[----:B------:R-:W-:Y:S06]  /*1ee0*/  BRA `(.L_x_32) ;  /* 0x0000000000287947 */ /* 0x000fec0003800000 */
.L_x_30:
[----:B------:R-:W-:Y:S01]  /*1ef0*/  LEA R0, R6, R0, 0x17 ;  /* 0x0000000006007211 */ /* 0x000fe200078eb8ff */
[----:B------:R-:W-:Y:S06]  /*1f00*/  BRA `(.L_x_32) ;  /* 0x0000000000207947 */ /* 0x000fec0003800000 */
.L_x_29:
[----:B------:R-:W-:-:S04]  /*1f10*/  LOP3.LUT R0, R8, 0x80000000, R7, 0x48, !PT ;  /* 0x8000000008007812 */ /* 0x000fc800078e4807 */
[----:B------:R-:W-:Y:S01]  /*1f20*/  LOP3.LUT R0, R0, 0x7f800000, RZ, 0xfc, !PT ;  /* 0x7f80000000007812 */ /* 0x000fe200078efcff */
[----:B------:R-:W-:Y:S06]  /*1f30*/  BRA `(.L_x_32) ;  /* 0x0000000000147947 */ /* 0x000fec0003800000 */
.L_x_28:
[----:B------:R-:W-:Y:S01]  /*1f40*/  LOP3.LUT R0, R8, 0x80000000, R7, 0x48, !PT ;  /* 0x8000000008007812 */ /* 0x000fe200078e4807 */
[----:B------:R-:W-:Y:S06]  /*1f50*/  BRA `(.L_x_32) ;  /* 0x00000000000c7947 */ /* 0x000fec0003800000 */
.L_x_27:
[----:B------:R-:W0:Y:S01]  /*1f60*/  MUFU.RSQ R0, -QNAN ;  /* 0xffc0000000007908 */ /* 0x000e220000001400 */
[----:B------:R-:W-:Y:S05]  /*1f70*/  BRA `(.L_x_32) ;  /* 0x0000000000047947 */ /* 0x000fea0003800000 */
.L_x_26:
[----:B------:R-:W-:-:S07]  /*1f80*/  FADD.FTZ R0, R0, R3 ;  /* 0x0000000300007221 */ /* 0x000fce0000010000 */
.L_x_32:
[----:B------:R-:W-:-:S04]  /*1f90*/  HFMA2 R3, -RZ, RZ, 0, 0 ;  /* 0x00000000ff037431 */ /* 0x000fc800000001ff */
[----:B0-----:R-:W-:Y:S05]  /*1fa0*/  RET.REL.NODEC R2 `(_Z12gpuReductionPK6float3PfS2_S2_iiiff) ;  /* 0xffffffe002147950 */ /* 0x001fea0003c3ffff */
.L_x_33:
[----:B------:R-:W-:-:S00]  /*1fb0*/  BRA `(.L_x_33) ;  /* 0xfffffffc00fc7947 */ /* 0x000fc0000383ffff */
[----:B------:R-:W-:-:S00]  /*1fc0*/  NOP ;  /* 0x0000000000007918 */ /* 0x000fc00000000000 */
        /* <DEDUP_REMOVED lines=11> */
.L_x_64:


//--------------------- .text._Z11monte_carloP6float3fff --------------------------
	.section	.text._Z11monte_carloP6float3fff,"ax",@progbits
	.align	128
        .global         _Z11monte_carloP6float3fff
        .type           _Z11monte_carloP6float3fff,@function
        .size           _Z11monte_carloP6float3fff,(.L_x_65 - _Z11monte_carloP6float3fff)
        .other          _Z11monte_carloP6float3fff,@"STO_CUDA_ENTRY STV_DEFAULT"
_Z11monte_carloP6float3fff:
.text._Z11monte_carloP6float3fff:
[----:B------:R-:W-:Y:S01]  /*0000*/  LDC R1, c[0x0][0x37c] ;  /* 0x0000df00ff017b82 */ /* 0x000fe20000000800 */
[----:B------:R-:W0:Y:S07]  /*0010*/  S2R R0, SR_TID.X ;  /* 0x0000000000007919 */ /* 0x000e2e0000002100 */
[----:B------:R-:W0:Y:S08]  /*0020*/  S2UR UR4, SR_CTAID.X ;  /* 0x00000000000479c3 */ /* 0x000e300000002500 */
[----:B------:R-:W0:Y:S02]  /*0030*/  LDC R3, c[0x0][0x360] ;  /* 0x0000d800ff037b82 */ /* 0x000e240000000800 */
[----:B0-----:R-:W-:Y:S01]  /*0040*/  IMAD R0, R3, UR4, R0 ;  /* 0x0000000403007c24 */ /* 0x001fe2000f8e0200 */
[----:B------:R-:W-:-:S06]  /*0050*/  CS2R R2, SR_CLOCKLO ;  /* 0x0000000000027805 */ /* 0x000fcc0000015000 */
[----:B------:R-:W-:Y:S01]  /*0060*/  R2UR UR28, R2 ;  /* 0x00000000021c72ca */ /* 0x000fe200000e0000 */
[----:B------:R-:W-:Y:S01]  /*0070*/  HFMA2 R4, -RZ, RZ, 0, 0 ;  /* 0x00000000ff047431 */ /* 0x000fe200000001ff */
[----:B------:R-:W-:Y:S01]  /*0080*/  R2UR UR29, R3 ;  /* 0x00000000031d72ca */ /* 0x000fe200000e0000 */
[----:B------:R-:W-:Y:S01]  /*0090*/  IMAD.WIDE.U32 R2, R0, -0x326172a9, RZ ;  /* 0xcd9e8d5700027825 */ /* 0x000fe200078e00ff */
[----:B------:R-:W-:Y:S01]  /*00a0*/  SHF.R.S32.HI R5, RZ, 0x1f, R0 ;  /* 0x0000001fff057819 */ /* 0x000fe20000011400 */
[----:B------:R-:W-:Y:S01]  /*00b0*/  UMOV UR4, URZ ;  /* 0x000000ff00047c82 */ /* 0x000fe20008000000 */
[----:B------:R-:W-:Y:S01]  /*00c0*/  UMOV UR5, URZ ;  /* 0x000000ff00057c82 */ /* 0x000fe20008000000 */
[----:B------:R-:W-:-:S06]  /*00d0*/  UMOV UR6, URZ ;  /* 0x000000ff00067c82 */ /* 0x000fcc0008000000 */
[----:B------:R-:W-:Y:S01]  /*00e0*/  LOP3.LUT R6, R3, UR28, RZ, 0x3c, !PT ;  /* 0x0000001c03067c12 */ /* 0x000fe2000f8e3cff */
[----:B------:R-:W-:Y:S01]  /*00f0*/  UIADD3 UR9, UPT, UPT, UR28, -0x61c88647, URZ ;  /* 0x9e3779b91c097890 */ /* 0x000fe2000fffe0ff */
[----:B------:R-:W-:Y:S01]  /*0100*/  LOP3.LUT R8, R5, UR29, RZ, 0x3c, !PT ;  /* 0x0000001d05087c12 */ /* 0x000fe2000f8e3cff */
[----:B------:R-:W-:Y:S02]  /*0110*/  UIADD3 UR10, UPT, UPT, UR29, -0x4498517b, URZ ;  /* 0xbb67ae851d0a7890 */ /* 0x000fe4000fffe0ff */
[----:B------:R-:W-:Y:S01]  /*0120*/  IMAD.WIDE.U32 R6, R6, -0x2daee0ad, RZ ;  /* 0xd2511f5306067825 */ /* 0x000fe200078e00ff */
[----:B------:R-:W-:Y:S02]  /*0130*/  UIADD3 UR11, UPT, UPT, UR28, 0x3c6ef372, URZ ;  /* 0x3c6ef3721c0b7890 */ /* 0x000fe4000fffe0ff */
[----:B------:R-:W-:Y:S01]  /*0140*/  UIADD3 UR12, UPT, UPT, UR29, 0x76cf5d0a, URZ ;  /* 0x76cf5d0a1d0c7890 */ /* 0x000fe2000fffe0ff */
[----:B------:R-:W-:Y:S01]  /*0150*/  IMAD.WIDE.U32 R8, R8, -0x326172a9, RZ ;  /* 0xcd9e8d5708087825 */ /* 0x000fe200078e00ff */
[----:B------:R-:W-:Y:S01]  /*0160*/  LOP3.LUT R10, R7, UR10, RZ, 0x3c, !PT ;  /* 0x0000000a070a7c12 */ /* 0x000fe2000f8e3cff */
[----:B------:R-:W-:-:S02]  /*0170*/  UIADD3 UR14, UPT, UPT, UR29, 0x32370b8f, URZ ;  /* 0x32370b8f1d0e7890 */ /* 0x000fc4000fffe0ff */
[----:B------:R-:W-:Y:S01]  /*0180*/  UIADD3 UR13, UPT, UPT, UR28, -0x255992d5, URZ ;  /* 0xdaa66d2b1c0d7890 */ /* 0x000fe2000fffe0ff */
[----:B------:R-:W-:Y:S01]  /*0190*/  LOP3.LUT R2, R2, UR9, R9, 0x96, !PT ;  /* 0x0000000902027c12 */ /* 0x000fe2000f8e9609 */
[----:B------:R-:W-:Y:S01]  /*01a0*/  IMAD.WIDE.U32 R10, R10, -0x326172a9, RZ ;  /* 0xcd9e8d570a0a7825 */ /* 0x000fe200078e00ff */
[----:B------:R-:W-:Y:S02]  /*01b0*/  UIADD3 UR15, UPT, UPT, UR28, 0x78dde6e4, URZ ;  /* 0x78dde6e41c0f7890 */ /* 0x000fe4000fffe0ff */
[----:B------:R-:W-:Y:S01]  /*01c0*/  UIADD3 UR16, UPT, UPT, UR29, -0x126145ec, URZ ;  /* 0xed9eba141d107890 */ /* 0x000fe2000fffe0ff */
[----:B------:R-:W-:Y:S01]  /*01d0*/  IMAD.WIDE.U32 R2, R2, -0x2daee0ad, RZ ;  /* 0xd2511f5302027825 */ /* 0x000fe200078e00ff */
[----:B------:R-:W-:Y:S01]  /*01e0*/  LOP3.LUT R7, R8, UR11, R11, 0x96, !PT ;  /* 0x0000000b08077c12 */ /* 0x000fe2000f8e960b */
[----:B------:R-:W-:Y:S02]  /*01f0*/  UIADD3 UR18, UPT, UPT, UR29, -0x56f99767, URZ ;  /* 0xa90668991d127890 */ /* 0x000fe4000fffe0ff */
[----:B------:R-:W-:Y:S01]  /*0200*/  UIADD3 UR17, UPT, UPT, UR28, 0x1715609d, URZ ;  /* 0x1715609d1c117890 */ /* 0x000fe2000fffe0ff */
[----:B------:R-:W-:Y:S01]  /*0210*/  LOP3.LUT R8, R6, UR12, R3, 0x96, !PT ;  /* 0x0000000c06087c12 */ /* 0x000fe2000f8e9603 */
[----:B------:R-:W-:Y:S01]  /*0220*/  IMAD.WIDE.U32 R6, R7, -0x2daee0ad, RZ ;  /* 0xd2511f5307067825 */ /* 0x000fe200078e00ff */
[----:B------:R-:W-:-:S02]  /*0230*/  UIADD3 UR19, UPT, UPT, UR28, -0x4ab325aa, URZ ;  /* 0xb54cda561c137890 */ /* 0x000fc4000fffe0ff */
[----:B------:R-:W-:Y:S01]  /*0240*/  UIADD3 UR20, UPT, UPT, UR29, 0x646e171e, URZ ;  /* 0x646e171e1d147890 */ /* 0x000fe2000fffe0ff */
[----:B------:R-:W-:Y:S01]  /*0250*/  IMAD.WIDE.U32 R8, R8, -0x326172a9, RZ ;  /* 0xcd9e8d5708087825 */ /* 0x000fe200078e00ff */
[----:B------:R-:W-:Y:S01]  /*0260*/  LOP3.LUT R11, R2, UR14, R7, 0x96, !PT ;  /* 0x0000000e020b7c12 */ /* 0x000fe2000f8e9607 */
[----:B------:R-:W-:Y:S02]  /*0270*/  UIADD3 UR22, UPT, UPT, UR29, 0x1fd5c5a3, URZ ;  /* 0x1fd5c5a31d167890 */ /* 0x000fe4000fffe0ff */
[----:B------:R-:W-:Y:S01]  /*0280*/  UIADD3 UR21, UPT, UPT, UR28, 0x5384540f, URZ ;  /* 0x5384540f1c157890 */ /* 0x000fe2000fffe0ff */
[----:B------:R-:W-:Y:S01]  /*0290*/  LOP3.LUT R2, R10, UR13, R9, 0x96, !PT ;  /* 0x0000000d0a027c12 */ /* 0x000fe2000f8e9609 */
[----:B------:R-:W-:Y:S01]  /*02a0*/  IMAD.WIDE.U32 R10, R11, -0x326172a9, RZ ;  /* 0xcd9e8d570b0a7825 */ /* 0x000fe200078e00ff */
[----:B------:R-:W-:Y:S02]  /*02b0*/  UIADD3 UR23, UPT, UPT, UR28, -0xe443238, URZ ;  /* 0xf1bbcdc81c177890 */ /* 0x000fe4000fffe0ff */
[----:B------:R-:W-:Y:S01]  /*02c0*/  UIADD3 UR24, UPT, UPT, UR29, -0x24c28bd8, URZ ;  /* 0xdb3d74281d187890 */ /* 0x000fe2000fffe0ff */
[----:B------:R-:W-:Y:S01]  /*02d0*/  IMAD.WIDE.U32 R2, R2, -0x2daee0ad, RZ ;  /* 0xd2511f5302027825 */ /* 0x000fe200078e00ff */
[----:B------:R-:W-:Y:S01]  /*02e0*/  LOP3.LUT R7, R8, UR15, R11, 0x96, !PT ;  /* 0x0000000f08077c12 */ /* 0x000fe2000f8e960b */
[----:B------:R-:W-:-:S02]  /*02f0*/  UIADD3 UR26, UPT, UPT, UR29, -0x695add53, URZ ;  /* 0x96a522ad1d1a7890 */ /* 0x000fc4000fffe0ff */
[----:B------:R-:W-:Y:S01]  /*0300*/  UIADD3 UR25, UPT, UPT, UR28, -0x700cb87f, URZ ;  /* 0x8ff347811c197890 */ /* 0x000fe2000fffe0ff */
[----:B------:R-:W-:Y:S01]  /*0310*/  LOP3.LUT R8, R6, UR16, R3, 0x96, !PT ;  /* 0x0000001006087c12 */ /* 0x000fe2000f8e9603 */
[----:B------:R-:W-:-:S04]  /*0320*/  IMAD.WIDE.U32 R6, R7, -0x2daee0ad, RZ ;  /* 0xd2511f5307067825 */ /* 0x000fc800078e00ff */
[----:B------:R-:W-:Y:S01]  /*0330*/  IMAD.WIDE.U32 R8, R8, -0x326172a9, RZ ;  /* 0xcd9e8d5708087825 */ /* 0x000fe200078e00ff */
[----:B------:R-:W-:-:S04]  /*0340*/  LOP3.LUT R11, R2, UR18, R7, 0x96, !PT ;  /* 0x00000012020b7c12 */ /* 0x000fc8000f8e9607 */
[----:B------:R-:W-:Y:S01]  /*0350*/  LOP3.LUT R2, R10, UR17, R9, 0x96, !PT ;  /* 0x000000110a027c12 */ /* 0x000fe2000f8e9609 */
[----:B------:R-:W-:-:S04]  /*0360*/  IMAD.WIDE.U32 R10, R11, -0x326172a9, RZ ;  /* 0xcd9e8d570b0a7825 */ /* 0x000fc800078e00ff */
[----:B------:R-:W-:Y:S01]  /*0370*/  IMAD.WIDE.U32 R2, R2, -0x2daee0ad, RZ ;  /* 0xd2511f5302027825 */ /* 0x000fe200078e00ff */
[----:B------:R-:W-:-:S04]  /*0380*/  LOP3.LUT R7, R8, UR19, R11, 0x96, !PT ;  /* 0x0000001308077c12 */ /* 0x000fc8000f8e960b */
[----:B------:R-:W-:Y:S01]  /*0390*/  LOP3.LUT R8, R6, UR20, R3, 0x96, !PT ;  /* 0x0000001406087c12 */ /* 0x000fe2000f8e9603 */
[----:B------:R-:W-:-:S04]  /*03a0*/  IMAD.WIDE.U32 R6, R7, -0x2daee0ad, RZ ;  /* 0xd2511f5307067825 */ /* 0x000fc800078e00ff */
[----:B------:R-:W-:Y:S01]  /*03b0*/  IMAD.WIDE.U32 R8, R8, -0x326172a9, RZ ;  /* 0xcd9e8d5708087825 */ /* 0x000fe200078e00ff */
[----:B------:R-:W-:Y:S02]  /*03c0*/  LOP3.LUT R18, R2, UR22, R7, 0x96, !PT ;  /* 0x0000001602127c12 */ /* 0x000fe4000f8e9607 */
[----:B------:R-:W-:Y:S02]  /*03d0*/  MOV R7, RZ ;  /* 0x000000ff00077202 */ /* 0x000fe40000000f00 */
[----:B------:R-:W-:Y:S01]  /*03e0*/  LOP3.LUT R2, R10, UR21, R9, 0x96, !PT ;  /* 0x000000150a027c12 */ /* 0x000fe2000f8e9609 */
[----:B------:R-:W-:-:S04]  /*03f0*/  IMAD.WIDE.U32 R18, R18, -0x326172a9, RZ ;  /* 0xcd9e8d5712127825 */ /* 0x000fc800078e00ff */
[----:B------:R-:W-:Y:S01]  /*0400*/  IMAD.WIDE.U32 R2, R2, -0x2daee0ad, RZ ;  /* 0xd2511f5302027825 */ /* 0x000fe200078e00ff */
[----:B------:R-:W-:-:S04]  /*0410*/  LOP3.LUT R9, R8, UR23, R19, 0x96, !PT ;  /* 0x0000001708097c12 */ /* 0x000fc8000f8e9613 */
[----:B------:R-:W-:Y:S01]  /*0420*/  LOP3.LUT R22, R6, UR24, R3, 0x96, !PT ;  /* 0x0000001806167c12 */ /* 0x000fe2000f8e9603 */
[----:B------:R-:W-:-:S04]  /*0430*/  IMAD.HI.U32 R3, R9, -0x2daee0ad, RZ ;  /* 0xd2511f5309037827 */ /* 0x000fc800078e00ff */
[----:B------:R-:W-:Y:S01]  /*0440*/  IMAD.WIDE.U32 R22, R22, -0x326172a9, RZ ;  /* 0xcd9e8d5716167825 */ /* 0x000fe200078e00ff */
[----:B------:R-:W-:Y:S02]  /*0450*/  LOP3.LUT R8, R2, UR26, R3, 0x96, !PT ;  /* 0x0000001a02087c12 */ /* 0x000fe4000f8e9603 */
[----:B------:R-:W-:Y:S01]  /*0460*/  CS2R R2, SRZ ;  /* 0x0000000000027805 */ /* 0x000fe2000001ff00 */
[----:B------:R-:W-:Y:S01]  /*0470*/  IMAD R6, R9, -0x2daee0ad, RZ ;  /* 0xd2511f5309067824 */ /* 0x000fe200078e02ff */
[----:B------:R-:W-:-:S07]  /*0480*/  LOP3.LUT R18, R18, UR25, R23, 0x96, !PT ;  /* 0x0000001912127c12 */ /* 0x000fce000f8e9617 */
.L_x_61:
[----:B------:R-:W-:Y:S01]  /*0490*/  UISETP.NE.AND UP0, UPT, UR6, 0x1, UPT ;  /* 0x000000010600788c */ /* 0x000fe2000bf05270 */
[----:B0-----:R-:W-:Y:S01]  /*04a0*/  MOV R13, R8 ;  /* 0x00000008000d7202 */ /* 0x001fe20000000f00 */
[----:B------:R-:W-:Y:S01]  /*04b0*/  UMOV UR7, 0x3 ;  /* 0x0000000300077882 */ /* 0x000fe20000000000 */
[----:B------:R-:W-:-:S06]  /*04c0*/  MOV R9, R22 ;  /* 0x0000001600097202 */ /* 0x000fcc0000000f00 */
[----:B-1-3--:R-:W-:Y:S05]  /*04d0*/  BRA.U !UP0, `(.L_x_34) ;  /* 0x0000000508f47547 */ /* 0x00afea000b800000 */
[----:B------:R-:W-:-:S09]  /*04e0*/  UISETP.NE.AND UP0, UPT, UR6, 0x2, UPT ;  /* 0x000000020600788c */ /* 0x000fd2000bf05270 */
[----:B------:R-:W-:Y:S05]  /*04f0*/  BRA.U !UP0, `(.L_x_35) ;  /* 0x0000000508047547 */ /* 0x000fea000b800000 */
[----:B------:R-:W-:-:S09]  /*0500*/  UISETP.NE.AND UP0, UPT, UR6, 0x3, UPT ;  /* 0x000000030600788c */ /* 0x000fd2000bf05270 */
[----:B------:R-:W-:Y:S05]  /*0510*/  BRA.U UP0, `(.L_x_36) ;  /* 0x0000000100e87547 */ /* 0x000fea000b800000 */
[----:B------:R-:W-:-:S04]  /*0520*/  UIADD3 UR5, UPT, UPT, UR5, 0x1, URZ ;  /* 0x0000000105057890 */ /* 0x000fc8000fffe0ff */
[----:B------:R-:W-:Y:S02]  /*0530*/  UISETP.NE.AND UP0, UPT, UR5, URZ, UPT ;  /* 0x000000ff0500728c */ /* 0x000fe4000bf05270 */
[----:B------:R-:W-:-:S06]  /*0540*/  UIMAD.WIDE.U32 UR6, UR5, -0x2daee0ad, URZ ;  /* 0xd2511f53050678a5 */ /* 0x000fcc000f8e00ff */
[----:B------:R-:W-:Y:S02]  /*0550*/  MOV R12, UR6 ;  /* 0x00000006000c7c02 */ /* 0x000fe40008000f00 */
[----:B------:R-:W-:Y:S01]  /*0560*/  MOV R13, UR7 ;  /* 0x00000007000d7c02 */ /* 0x000fe20008000f00 */
[----:B------:R-:W-:Y:S06]  /*0570*/  BRA.U UP0, `(.L_x_37) ;  /* 0x0000000100207547 */ /* 0x000fec000b800000 */
[----:B------:R-:W-:-:S04]  /*0580*/  IADD3 R7, PT, PT, R7, 0x1, RZ ;  /* 0x0000000107077810 */ /* 0x000fc80007ffe0ff */
[----:B------:R-:W-:-:S13]  /*0590*/  ISETP.NE.AND P0, PT, R7, RZ, PT ;  /* 0x000000ff0700720c */ /* 0x000fda0003f05270 */
[----:B------:R-:W-:Y:S02]  /*05a0*/  @!P0 IADD3 R0, PT, PT, R0, 0x1, RZ ;  /* 0x0000000100008810 */ /* 0x000fe40007ffe0ff */
[----:B------:R-:W-:Y:S02]  /*05b0*/  @!P0 IADD3 R8, PT, PT, R5, 0x1, RZ ;  /* 0x0000000105088810 */ /* 0x000fe40007ffe0ff */
[----:B------:R-:W-:Y:S02]  /*05c0*/  ISETP.NE.AND P1, PT, R0, RZ, !P0 ;  /* 0x000000ff0000720c */ /* 0x000fe40004725270 */
[----:B------:R-:W-:-:S11]  /*05d0*/  @!P0 MOV R7, RZ ;  /* 0x000000ff00078202 */ /* 0x000fd60000000f00 */
[----:B------:R-:W-:-:S04]  /*05e0*/  @P1 IADD3 R8, PT, PT, R5, RZ, RZ ;  /* 0x000000ff05081210 */ /* 0x000fc80007ffe0ff */
[----:B------:R-:W-:-:S07]  /*05f0*/  @!P0 MOV R5, R8 ;  /* 0x0000000800058202 */ /* 0x000fce0000000f00 */
.L_x_37:
[----:B------:R-:W-:Y:S01]  /*0600*/  IMAD.WIDE.U32 R14, R0, -0x326172a9, RZ ;  /* 0xcd9e8d57000e7825 */ /* 0x000fe200078e00ff */
[----:B------:R-:W-:Y:S01]  /*0610*/  LOP3.LUT R8, R5, UR29, R13, 0x96, !PT ;  /* 0x0000001d05087c12 */ /* 0x000fe2000f8e960d */
[----:B------:R-:W-:-:S03]  /*0620*/  UMOV UR7, 0x1 ;  /* 0x0000000100077882 */ /* 0x000fc60000000000 */
        /* <DEDUP_REMOVED lines=32> */
[----:B------:R-:W-:Y:S02]  /*0830*/  MOV R9, R6 ;  /* 0x0000000600097202 */ /* 0x000fe40000000f00 */
[----:B------:R-:W-:Y:S01]  /*0840*/  LOP3.LUT R10, R10, UR23, R13, 0x96, !PT ;  /* 0x000000170a0a7c12 */ /* 0x000fe2000f8e960d */
[----:B------:R-:W-:-:S04]  /*0850*/  IMAD.WIDE.U32 R22, R22, -0x326172a9, RZ ;  /* 0xcd9e8d5716167825 */ /* 0x000fc800078e00ff */
[----:B------:R-:W-:Y:S01]  /*0860*/  IMAD.WIDE.U32 R10, R10, -0x2daee0ad, RZ ;  /* 0xd2511f530a0a7825 */ /* 0x000fe200078e00ff */
[----:B------:R-:W-:-:S04]  /*0870*/  LOP3.LUT R13, R12, UR25, R23, 0x96, !PT ;  /* 0x000000190c0d7c12 */ /* 0x000fc8000f8e9617 */
[----:B------:R-:W-:Y:S02]  /*0880*/  LOP3.LUT R8, R8, UR26, R11, 0x96, !PT ;  /* 0x0000001a08087c12 */ /* 0x000fe4000f8e960b */
[----:B------:R-:W-:Y:S02]  /*0890*/  MOV R6, R10 ;  /* 0x0000000a00067202 */ /* 0x000fe40000000f00 */
[----:B------:R-:W-:Y:S01]  /*08a0*/  MOV R18, R13 ;  /* 0x0000000d00127202 */ /* 0x000fe20000000f00 */
[----:B------:R-:W-:Y:S06]  /*08b0*/  BRA `(.L_x_34) ;  /* 0x0000000000fc7947 */ /* 0x000fec0003800000 */
.L_x_36:
[----:B------:R-:W-:Y:S01]  /*08c0*/  ISETP.NE.AND P0, PT, RZ, UR6, PT ;  /* 0x00000006ff007c0c */ /* 0x000fe2000bf05270 */
[----:B------:R-:W-:Y:S01]  /*08d0*/  UIADD3 UR7, UPT, UPT, UR6, 0x2, URZ ;  /* 0x0000000206077890 */ /* 0x000fe2000fffe0ff */
[-C--:B------:R-:W-:Y:S02]  /*08e0*/  MOV R9, R18.reuse ;  /* 0x0000001200097202 */ /* 0x080fe40000000f00 */
[----:B------:R-:W-:Y:S01]  /*08f0*/  SEL R13, R22, R18, !P0 ;  /* 0x00000012160d7207 */ /* 0x000fe20004000000 */
[----:B------:R-:W-:Y:S08]  /*0900*/  BRA `(.L_x_34) ;  /* 0x0000000000e87947 */ /* 0x000ff00003800000 */
.L_x_35:
        /* <DEDUP_REMOVED lines=14> */
.L_x_38:
[----:B------:R-:W-:Y:S01]  /*09f0*/  IMAD.WIDE.U32 R16, R0, -0x326172a9, RZ ;  /* 0xcd9e8d5700107825 */ /* 0x000fe200078e00ff */
[----:B------:R-:W-:Y:S01]  /*0a00*/  LOP3.LUT R10, R5, UR29, R15, 0x96, !PT ;  /* 0x0000001d050a7c12 */ /* 0x000fe2000f8e960f */
[----:B------:R-:W-:Y:S01]  /*0a10*/  UMOV UR7, URZ ;  /* 0x000000ff00077c82 */ /* 0x000fe20008000000 */
[----:B------:R-:W-:Y:S02]  /*0a20*/  MOV R9, R8 ;  /* 0x0000000800097202 */ /* 0x000fe40000000f00 */
        /* <DEDUP_REMOVED lines=36> */
[----:B------:R-:W-:Y:S02]  /*0c70*/  LOP3.LUT R10, R10, UR26, R13, 0x96, !PT ;  /* 0x0000001a0a0a7c12 */ /* 0x000fe4000f8e960d */
[----:B------:R-:W-:Y:S02]  /*0c80*/  MOV R13, R6 ;  /* 0x00000006000d7202 */ /* 0x000fe40000000f00 */
[----:B------:R-:W-:Y:S02]  /*0c90*/  MOV R6, R12 ;  /* 0x0000000c00067202 */ /* 0x000fe40000000f00 */
[----:B------:R-:W-:-:S07]  /*0ca0*/  MOV R8, R10 ;  /* 0x0000000a00087202 */ /* 0x000fce0000000f00 */
.L_x_34:
[----:B------:R-:W-:Y:S01]  /*0cb0*/  HFMA2 R10, -RZ, RZ, 0.1171875, 0 ;  /* 0x2f800000ff0a7431 */ /* 0x000fe200000001ff */
[----:B------:R-:W-:Y:S01]  /*0cc0*/  I2FP.F32.U32 R9, R9 ;  /* 0x0000000900097245 */ /* 0x000fe20000201000 */
[----:B------:R-:W-:Y:S01]  /*0cd0*/  BSSY.RECONVERGENT B0, `(.L_x_39) ;  /* 0x000002f000007945 */ /* 0x000fe20003800200 */
[----:B------:R-:W-:-:S03]  /*0ce0*/  MOV R11, 0x3e055027 ;  /* 0x3e055027000b7802 */ /* 0x000fc60000000f00 */
[----:B------:R-:W-:-:S05]  /*0cf0*/  FFMA R9, R9, R10, 1.1641532182693481445e-10 ;  /* 0x2f00000009097423 */ /* 0x000fca000000000a */
[----:B------:R-:W-:-:S13]  /*0d00*/  FSETP.GEU.AND P0, PT, R9, 1.175494350822287508e-38, PT ;  /* 0x008000000900780b */ /* 0x000fda0003f0e000 */
[----:B------:R-:W-:-:S05]  /*0d10*/  @!P0 FMUL R9, R9, 8388608 ;  /* 0x4b00000009098820 */ /* 0x000fca0000400000 */
[----:B------:R-:W-:-:S04]  /*0d20*/  IADD3 R10, PT, PT, R9, -0x3f2aaaab, RZ ;  /* 0xc0d55555090a7810 */ /* 0x000fc80007ffe0ff */
[----:B------:R-:W-:-:S04]  /*0d30*/  LOP3.LUT R12, R10, 0xff800000, RZ, 0xc0, !PT ;  /* 0xff8000000a0c7812 */ /* 0x000fc800078ec0ff */
[----:B------:R-:W-:-:S05]  /*0d40*/  IADD3 R10, PT, PT, R9, -R12, RZ ;  /* 0x8000000c090a7210 */ /* 0x000fca0007ffe0ff */
[----:B------:R-:W-:Y:S01]  /*0d50*/  FADD R14, R10, -1 ;  /* 0xbf8000000a0e7421 */ /* 0x000fe20000000000 */
[----:B------:R-:W-:Y:S02]  /*0d60*/  FSEL R10, RZ, -23, P0 ;  /* 0xc1b80000ff0a7808 */ /* 0x000fe40000000000 */
[----:B------:R-:W-:Y:S01]  /*0d70*/  ISETP.GT.U32.AND P0, PT, R9, 0x7f7fffff, PT ;  /* 0x7f7fffff0900780c */ /* 0x000fe20003f04070 */
[----:B------:R-:W-:-:S04]  /*0d80*/  FFMA R11, R14, -R11, 0.14084610342979431152 ;  /* 0x3e1039f60e0b7423 */ /* 0x000fc8000000080b */
[----:B------:R-:W-:-:S04]  /*0d90*/  FFMA R11, R14, R11, -0.12148627638816833496 ;  /* 0xbdf8cdcc0e0b7423 */ /* 0x000fc8000000000b */
[----:B------:R-:W-:-:S04]  /*0da0*/  FFMA R11, R14, R11, 0.13980610668659210205 ;  /* 0x3e0f29550e0b7423 */ /* 0x000fc8000000000b */
[----:B------:R-:W-:-:S04]  /*0db0*/  FFMA R11, R14, R11, -0.16684235632419586182 ;  /* 0xbe2ad8b90e0b7423 */ /* 0x000fc8000000000b */
[----:B------:R-:W-:-:S04]  /*0dc0*/  FFMA R11, R14, R11, 0.20012299716472625732 ;  /* 0x3e4ced0b0e0b7423 */ /* 0x000fc8000000000b */
[----:B------:R-:W-:-:S04]  /*0dd0*/  FFMA R11, R14, R11, -0.24999669194221496582 ;  /* 0xbe7fff220e0b7423 */ /* 0x000fc8000000000b */
[----:B------:R-:W-:-:S04]  /*0de0*/  FFMA R11, R14, R11, 0.33333182334899902344 ;  /* 0x3eaaaa780e0b7423 */ /* 0x000fc8000000000b */
[C---:B------:R-:W-:Y:S01]  /*0df0*/  FFMA R15, R14.reuse, R11, -0.5 ;  /* 0xbf0000000e0f7423 */ /* 0x040fe2000000000b */
[----:B------:R-:W-:Y:S02]  /*0e00*/  I2FP.F32.S32 R11, R12 ;  /* 0x0000000c000b7245 */ /* 0x000fe40000201400 */
[----:B------:R-:W-:Y:S01]  /*0e10*/  MOV R12, 0x7f800000 ;  /* 0x7f800000000c7802 */ /* 0x000fe20000000f00 */
[C---:B------:R-:W-:Y:S02]  /*0e20*/  FMUL R15, R14.reuse, R15 ;  /* 0x0000000f0e0f7220 */ /* 0x040fe40000400000 */
[----:B------:R-:W-:Y:S02]  /*0e30*/  FFMA R10, R11, 1.1920928955078125e-07, R10 ;  /* 0x340000000b0a7823 */ /* 0x000fe4000000000a */
[----:B------:R-:W-:-:S04]  /*0e40*/  FFMA R15, R14, R15, R14 ;  /* 0x0000000f0e0f7223 */ /* 0x000fc8000000000e */
[----:B------:R-:W-:Y:S01]  /*0e50*/  FFMA R10, R10, 0.69314718246459960938, R15 ;  /* 0x3f3172180a0a7823 */ /* 0x000fe2000000000f */
[C---:B------:R-:W-:Y:S01]  /*0e60*/  @P0 FFMA R10, R9.reuse, R12, +INF ;  /* 0x7f800000090a0423 */ /* 0x040fe2000000000c */
[----:B------:R-:W-:Y:S02]  /*0e70*/  FSETP.NEU.AND P0, PT, R9, RZ, PT ;  /* 0x000000ff0900720b */ /* 0x000fe40003f0d000 */
[----:B------:R-:W-:Y:S01]  /*0e80*/  I2FP.F32.U32 R9, R13 ;  /* 0x0000000d00097245 */ /* 0x000fe20000201000 */
[----:B------:R-:W-:-:S05]  /*0e90*/  FMUL R10, R10, -2 ;  /* 0xc00000000a0a7820 */ /* 0x000fca0000400000 */
[----:B------:R-:W-:-:S04]  /*0ea0*/  FSEL R11, R10, +INF , P0 ;  /* 0x7f8000000a0b7808 */ /* 0x000fc80000000000 */
[----:B------:R-:W-:Y:S01]  /*0eb0*/  IADD3 R10, PT, PT, R11, -0xd000000, RZ ;  /* 0xf30000000b0a7810 */ /* 0x000fe20007ffe0ff */
[----:B------:R0:W1:Y:S03]  /*0ec0*/  MUFU.RSQ R12, R11 ;  /* 0x0000000b000c7308 */ /* 0x0000660000001400 */
[----:B------:R-:W-:Y:S01]  /*0ed0*/  ISETP.GT.U32.AND P0, PT, R10, 0x727fffff, PT ;  /* 0x727fffff0a00780c */ /* 0x000fe20003f04070 */
[----:B------:R-:W-:-:S05]  /*0ee0*/  HFMA2 R10, -RZ, RZ, 0.1495361328125, 0.0004794597625732421875 ;  /* 0x30c90fdbff0a7431 */ /* 0x000fca00000001ff */
[----:B------:R-:W-:-:S07]  /*0ef0*/  FFMA R9, R9, R10, 7.314590599882819788e-10 ;  /* 0x30490fdb09097423 */ /* 0x000fce000000000a */
[----:B0-----:R-:W-:Y:S05]  /*0f00*/  @!P0 BRA `(.L_x_40) ;  /* 0x00000000001c8947 */ /* 0x001fea0003800000 */
[----:B------:R-:W-:Y:S01]  /*0f10*/  BSSY.RECONVERGENT B1, `(.L_x_41) ;  /* 0x0000004000017945 */ /* 0x000fe20003800200 */
[----:B-1----:R-:W-:Y:S02]  /*0f20*/  MOV R12, R11 ;  /* 0x0000000b000c7202 */ /* 0x002fe40000000f00 */
[----:B------:R-:W-:-:S07]  /*0f30*/  MOV R14, 0xf50 ;  /* 0x00000f50000e7802 */ /* 0x000fce0000000f00 */
[----:B------:R-:W-:Y:S05]  /*0f40*/  CALL.REL.NOINC `($__internal_1_$__cuda_sm20_sqrt_rn_f32_slowpath) ;  /* 0x00000024009c7944 */ /* 0x000fea0003c00000 */
[----:B------:R-:W-:Y:S05]  /*0f50*/  BSYNC.RECONVERGENT B1 ;  /* 0x0000000000017941 */ /* 0x000fea0003800200 */
.L_x_41:
[----:B------:R-:W-:Y:S01]  /*0f60*/  MOV R10, R23 ;  /* 0x00000017000a7202 */ /* 0x000fe20000000f00 */
[----:B------:R-:W-:Y:S06]  /*0f70*/  BRA `(.L_x_42) ;  /* 0x0000000000107947 */ /* 0x000fec0003800000 */
.L_x_40:
[----:B-1----:R-:W-:Y:S01]  /*0f80*/  FMUL.FTZ R10, R11, R12 ;  /* 0x0000000c0b0a7220 */ /* 0x002fe20000410000 */
[----:B------:R-:W-:-:S03]  /*0f90*/  FMUL.FTZ R12, R12, 0.5 ;  /* 0x3f0000000c0c7820 */ /* 0x000fc60000410000 */
[----:B------:R-:W-:-:S04]  /*0fa0*/  FFMA R11, -R10, R10, R11 ;  /* 0x0000000a0a0b7223 */ /* 0x000fc8000000010b */
[----:B------:R-:W-:-:S07]  /*0fb0*/  FFMA R10, R11, R12, R10 ;  /* 0x0000000c0b0a7223 */ /* 0x000fce000000000a */
.L_x_42:
[----:B------:R-:W-:Y:S05]  /*0fc0*/  BSYNC.RECONVERGENT B0 ;  /* 0x0000000000007941 */ /* 0x000fea0003800200 */
.L_x_39:
[----:B------:R-:W-:Y:S01]  /*0fd0*/  FMUL.RZ R12, R9, 0.15915493667125701904 ;  /* 0x3e22f983090c7820 */ /* 0x000fe2000040c000 */
[----:B------:R-:W0:Y:S01]  /*0fe0*/  LDC.64 R20, c[0x0][0x388] ;  /* 0x0000e200ff147b82 */ /* 0x000e220000000a00 */
[----:B------:R-:W-:Y:S01]  /*0ff0*/  UISETP.NE.AND UP0, UPT, UR7, 0x1, UPT ;  /* 0x000000010700788c */ /* 0x000fe2000bf05270 */
[----:B------:R-:W-:Y:S01]  /*1000*/  MOV R16, R8 ;  /* 0x0000000800107202 */ /* 0x000fe20000000f00 */
[----:B------:R-:W1:Y:S01]  /*1010*/  MUFU.SIN R9, R12 ;  /* 0x0000000c00097308 */ /* 0x000e620000000400 */
[----:B------:R-:W-:Y:S01]  /*1020*/  MOV R13, R22 ;  /* 0x00000016000d7202 */ /* 0x000fe20000000f00 */
[----:B------:R-:W-:-:S06]  /*1030*/  UMOV UR8, 0x3 ;  /* 0x0000000300087882 */ /* 0x000fcc0000000000 */
[----:B------:R-:W2:Y:S01]  /*1040*/  MUFU.COS R11, R12 ;  /* 0x0000000c000b7308 */ /* 0x000ea20000000000 */
[----:B-1----:R-:W-:-:S04]  /*1050*/  FMUL R9, R9, R10 ;  /* 0x0000000a09097220 */ /* 0x002fc80000400000 */
[----:B0-----:R-:W-:Y:S01]  /*1060*/  FFMA R9, R9, R21, R20 ;  /* 0x0000001509097223 */ /* 0x001fe20000000014 */
[----:B--2---:R-:W-:-:S04]  /*1070*/  FMUL R11, R11, R10 ;  /* 0x0000000a0b0b7220 */ /* 0x004fc80000400000 */
[----:B------:R-:W-:Y:S01]  /*1080*/  FFMA R10, R11, R21, R20 ;  /* 0x000000150b0a7223 */ /* 0x000fe20000000014 */
[----:B------:R-:W-:Y:S06]  /*1090*/  BRA.U !UP0, `(.L_x_43) ;  /* 0x0000000508f47547 */ /* 0x000fec000b800000 */
        /* <DEDUP_REMOVED lines=18> */
.L_x_46:
        /* <DEDUP_REMOVED lines=42> */
[----:B------:R-:W-:Y:S01]  /*1460*/  MOV R18, R16 ;  /* 0x0000001000127202 */ /* 0x000fe20000000f00 */
[----:B------:R-:W-:Y:S06]  /*1470*/  BRA `(.L_x_43) ;  /* 0x0000000000fc7947 */ /* 0x000fec0003800000 */
.L_x_45:
[----:B------:R-:W-:Y:S01]  /*1480*/  ISETP.NE.AND P0, PT, RZ, UR7, PT ;  /* 0x00000007ff007c0c */ /* 0x000fe2000bf05270 */
[----:B------:R-:W-:Y:S01]  /*1490*/  UIADD3 UR8, UPT, UPT, UR7, 0x2, URZ ;  /* 0x0000000207087890 */ /* 0x000fe2000fffe0ff */
[-C--:B------:R-:W-:Y:S02]  /*14a0*/  MOV R13, R18.reuse ;  /* 0x00000012000d7202 */ /* 0x080fe40000000f00 */
[----:B------:R-:W-:Y:S01]  /*14b0*/  SEL R16, R22, R18, !P0 ;  /* 0x0000001216107207 */ /* 0x000fe20004000000 */
[----:B------:R-:W-:Y:S08]  /*14c0*/  BRA `(.L_x_43) ;  /* 0x0000000000e87947 */ /* 0x000ff00003800000 */
.L_x_44:
        /* <DEDUP_REMOVED lines=14> */
.L_x_47:
[----:B------:R-:W-:Y:S01]  /*15b0*/  IMAD.WIDE.U32 R18, R0, -0x326172a9, RZ ;  /* 0xcd9e8d5700127825 */ /* 0x000fe200078e00ff */
[----:B------:R-:W-:Y:S01]  /*15c0*/  LOP3.LUT R12, R5, UR29, R15, 0x96, !PT ;  /* 0x0000001d050c7c12 */ /* 0x000fe2000f8e960f */
[----:B------:R-:W-:-:S03]  /*15d0*/  UMOV UR8, URZ ;  /* 0x000000ff00087c82 */ /* 0x000fc60008000000 */
        /* <DEDUP_REMOVED lines=41> */
.L_x_43:
        /* <DEDUP_REMOVED lines=9> */
[-C--:B------:R-:W-:Y:S02]  /*1900*/  IADD3 R12, PT, PT, R11, -R14.reuse, RZ ;  /* 0x8000000e0b0c7210 */ /* 0x080fe40007ffe0ff */
[----:B------:R-:W-:-:S03]  /*1910*/  I2FP.F32.S32 R14, R14 ;  /* 0x0000000e000e7245 */ /* 0x000fc60000201400 */
[----:B------:R-:W-:-:S04]  /*1920*/  FADD R12, R12, -1 ;  /* 0xbf8000000c0c7421 */ /* 0x000fc80000000000 */
        /* <DEDUP_REMOVED lines=8> */
[----:B------:R-:W-:Y:S02]  /*19b0*/  FSEL R13, RZ, -23, P0 ;  /* 0xc1b80000ff0d7808 */ /* 0x000fe40000000000 */
[----:B------:R-:W-:Y:S01]  /*19c0*/  ISETP.GT.U32.AND P0, PT, R11, 0x7f7fffff, PT ;  /* 0x7f7fffff0b00780c */ /* 0x000fe20003f04070 */
[----:B------:R-:W-:Y:S02]  /*19d0*/  FMUL R15, R12, R15 ;  /* 0x0000000f0c0f7220 */ /* 0x000fe40000400000 */
[----:B------:R-:W-:Y:S01]  /*19e0*/  FFMA R13, R14, 1.1920928955078125e-07, R13 ;  /* 0x340000000e0d7823 */ /* 0x000fe2000000000d */
[----:B------:R-:W-:Y:S01]  /*19f0*/  MOV R14, 0x7f800000 ;  /* 0x7f800000000e7802 */ /* 0x000fe20000000f00 */
[----:B------:R-:W-:-:S04]  /*1a00*/  FFMA R12, R12, R15, R12 ;  /* 0x0000000f0c0c7223 */ /* 0x000fc8000000000c */
[----:B------:R-:W-:-:S04]  /*1a10*/  FFMA R12, R13, 0.69314718246459960938, R12 ;  /* 0x3f3172180d0c7823 */ /* 0x000fc8000000000c */
        /* <DEDUP_REMOVED lines=12> */
[----:B------:R-:W-:Y:S02]  /*1ae0*/  MOV R12, R13 ;  /* 0x0000000d000c7202 */ /* 0x000fe40000000f00 */
[----:B-1----:R-:W-:-:S07]  /*1af0*/  MOV R14, 0x1b10 ;  /* 0x00001b10000e7802 */ /* 0x002fce0000000f00 */
[----:B------:R-:W-:Y:S05]  /*1b00*/  CALL.REL.NOINC `($__internal_1_$__cuda_sm20_sqrt_rn_f32_slowpath) ;  /* 0x0000001800ac7944 */ /* 0x000fea0003c00000 */
[----:B------:R-:W-:Y:S05]  /*1b10*/  BSYNC.RECONVERGENT B1 ;  /* 0x0000000000017941 */ /* 0x000fea0003800200 */
.L_x_50:
[----:B------:R-:W-:Y:S01]  /*1b20*/  MOV R12, R23 ;  /* 0x00000017000c7202 */ /* 0x000fe20000000f00 */
[----:B------:R-:W-:Y:S06]  /*1b30*/  BRA `(.L_x_51) ;  /* 0x0000000000107947 */ /* 0x000fec0003800000 */
.L_x_49:
[----:B-1----:R-:W-:Y:S01]  /*1b40*/  FMUL.FTZ R12, R13, R14 ;  /* 0x0000000e0d0c7220 */ /* 0x002fe20000410000 */
[----:B------:R-:W-:-:S03]  /*1b50*/  FMUL.FTZ R14, R14, 0.5 ;  /* 0x3f0000000e0e7820 */ /* 0x000fc60000410000 */
[----:B------:R-:W-:-:S04]  /*1b60*/  FFMA R13, -R12, R12, R13 ;  /* 0x0000000c0c0d7223 */ /* 0x000fc8000000010d */
[----:B------:R-:W-:-:S07]  /*1b70*/  FFMA R12, R13, R14, R12 ;  /* 0x0000000e0d0c7223 */ /* 0x000fce000000000c */
.L_x_51:
[----:B------:R-:W-:Y:S05]  /*1b80*/  BSYNC.RECONVERGENT B0 ;  /* 0x0000000000007941 */ /* 0x000fea0003800200 */
.L_x_48:
[----:B------:R-:W-:Y:S01]  /*1b90*/  FMUL.RZ R14, R11, 0.15915493667125701904 ;  /* 0x3e22f9830b0e7820 */ /* 0x000fe2000040c000 */
[----:B------:R-:W-:Y:S01]  /*1ba0*/  UISETP.NE.AND UP0, UPT, UR8, 0x1, UPT ;  /* 0x000000010800788c */ /* 0x000fe2000bf05270 */
[----:B------:R-:W-:Y:S01]  /*1bb0*/  MOV R16, R8 ;  /* 0x0000000800107202 */ /* 0x000fe20000000f00 */
[----:B------:R-:W-:Y:S01]  /*1bc0*/  UMOV UR6, 0x3 ;  /* 0x0000000300067882 */ /* 0x000fe20000000000 */
[----:B------:R-:W0:Y:S08]  /*1bd0*/  MUFU.SIN R11, R14 ;  /* 0x0000000e000b7308 */ /* 0x000e300000000400 */
[----:B------:R-:W1:Y:S01]  /*1be0*/  MUFU.COS R13, R14 ;  /* 0x0000000e000d7308 */ /* 0x000e620000000000 */
[----:B0-----:R-:W-:-:S04]  /*1bf0*/  FMUL R11, R11, R12 ;  /* 0x0000000c0b0b7220 */ /* 0x001fc80000400000 */
[----:B------:R-:W-:Y:S01]  /*1c00*/  FFMA R11, R11, R21, R20 ;  /* 0x000000150b0b7223 */ /* 0x000fe20000000014 */
[----:B-1----:R-:W-:-:S04]  /*1c10*/  FMUL R13, R13, R12 ;  /* 0x0000000c0d0d7220 */ /* 0x002fc80000400000 */
[----:B------:R-:W-:Y:S01]  /*1c20*/  FFMA R20, R13, R21, R20 ;  /* 0x000000150d147223 */ /* 0x000fe20000000014 */
[----:B------:R-:W-:Y:S01]  /*1c30*/  MOV R13, R22 ;  /* 0x00000016000d7202 */ /* 0x000fe20000000f00 */
        /* <DEDUP_REMOVED lines=19> */
.L_x_55:
        /* <DEDUP_REMOVED lines=44> */
.L_x_54:
[----:B------:R-:W-:Y:S01]  /*2030*/  ISETP.NE.AND P0, PT, RZ, UR8, PT ;  /* 0x00000008ff007c0c */ /* 0x000fe2000bf05270 */
[----:B------:R-:W-:Y:S01]  /*2040*/  UIADD3 UR6, UPT, UPT, UR8, 0x2, URZ ;  /* 0x0000000208067890 */ /* 0x000fe2000fffe0ff */
[-C--:B------:R-:W-:Y:S02]  /*2050*/  MOV R13, R18.reuse ;  /* 0x00000012000d7202 */ /* 0x080fe40000000f00 */
[----:B------:R-:W-:Y:S01]  /*2060*/  SEL R16, R22, R18, !P0 ;  /* 0x0000001216107207 */ /* 0x000fe20004000000 */
[----:B------:R-:W-:Y:S08]  /*2070*/  BRA `(.L_x_52) ;  /* 0x0000000000ec7947 */ /* 0x000ff00003800000 */
.L_x_53:
        /* <DEDUP_REMOVED lines=14> */
.L_x_56:
        /* <DEDUP_REMOVED lines=40> */
[----:B------:R-:W-:Y:S02]  /*23e0*/  LOP3.LUT R17, R16, UR26, R15, 0x96, !PT ;  /* 0x0000001a10117c12 */ /* 0x000fe4000f8e960f */
[----:B------:R-:W-:Y:S02]  /*23f0*/  MOV R16, R6 ;  /* 0x0000000600107202 */ /* 0x000fe40000000f00 */
[----:B------:R-:W-:Y:S02]  /*2400*/  MOV R22, R12 ;  /* 0x0000000c00167202 */ /* 0x000fe40000000f00 */
[----:B------:R-:W-:-:S02]  /*2410*/  MOV R6, R14 ;  /* 0x0000000e00067202 */ /* 0x000fc40000000f00 */
[----:B------:R-:W-:-:S07]  /*2420*/  MOV R8, R17 ;  /* 0x0000001100087202 */ /* 0x000fce0000000f00 */
.L_x_52:
[----:B------:R-:W-:Y:S01]  /*2430*/  I2FP.F32.U32 R12, R13 ;  /* 0x0000000d000c7245 */ /* 0x000fe20000201000 */
[----:B------:R-:W-:Y:S01]  /*2440*/  HFMA2 R13, -RZ, RZ, 0.1171875, 0 ;  /* 0x2f800000ff0d7431 */ /* 0x000fe200000001ff */
[----:B------:R-:W-:Y:S01]  /*2450*/  MOV R14, 0x3e055027 ;  /* 0x3e055027000e7802 */ /* 0x000fe20000000f00 */
[----:B------:R-:W-:Y:S01]  /*2460*/  BSSY.RECONVERGENT B0, `(.L_x_57) ;  /* 0x0000037000007945 */ /* 0x000fe20003800200 */
[----:B------:R-:W-:-:S05]  /*2470*/  MOV R19, 0x3bbb989d ;  /* 0x3bbb989d00137802 */ /* 0x000fca0000000f00 */
[-C--:B------:R-:W-:Y:S01]  /*2480*/  FFMA.SAT R17, R11, R19.reuse, 0.5 ;  /* 0x3f0000000b117423 */ /* 0x080fe20000002013 */
[----:B------:R-:W-:Y:S01]  /*2490*/  FFMA.SAT R21, R9, R19, 0.5 ;  /* 0x3f00000009157423 */ /* 0x000fe20000002013 */
        /* <DEDUP_REMOVED lines=22> */
[----:B------:R-:W-:Y:S01]  /*2600*/  FFMA R13, R14, 0.69314718246459960938, R13 ;  /* 0x3f3172180e0d7823 */ /* 0x000fe2000000000d */
[----:B------:R-:W-:-:S03]  /*2610*/  HFMA2 R14, -RZ, RZ, 0.1495361328125, 0.0004794597625732421875 ;  /* 0x30c90fdbff0e7431 */ /* 0x000fc600000001ff */
[C---:B------:R-:W-:Y:S01]  /*2620*/  @P0 FFMA R13, R12.reuse, R15, +INF ;  /* 0x7f8000000c0d0423 */ /* 0x040fe2000000000f */
[----:B------:R-:W-:Y:S02]  /*2630*/  FSETP.NEU.AND P0, PT, R12, RZ, PT ;  /* 0x000000ff0c00720b */ /* 0x000fe40003f0d000 */
[----:B------:R-:W-:Y:S01]  /*2640*/  I2FP.F32.U32 R15, R16 ;  /* 0x00000010000f7245 */ /* 0x000fe20000201000 */
[----:B------:R-:W-:-:S04]  /*2650*/  FMUL R13, R13, -2 ;  /* 0xc00000000d0d7820 */ /* 0x000fc80000400000 */
[----:B------:R-:W-:Y:S01]  /*2660*/  FFMA R15, R15, R14, 7.314590599882819788e-10 ;  /* 0x30490fdb0f0f7423 */ /* 0x000fe2000000000e */
[----:B------:R-:W-:Y:S01]  /*2670*/  FSEL R12, R13, +INF , P0 ;  /* 0x7f8000000d0c7808 */ /* 0x000fe20000000000 */
[----:B------:R-:W-:-:S03]  /*2680*/  HFMA2 R14, -RZ, RZ, 3.7421875, 0 ;  /* 0x437c0000ff0e7431 */ /* 0x000fc600000001ff */
[----:B------:R-:W-:Y:S01]  /*2690*/  IADD3 R16, PT, PT, R12, -0xd000000, RZ ;  /* 0xf30000000c107810 */ /* 0x000fe20007ffe0ff */
[----:B------:R0:W1:Y:S03]  /*26a0*/  MUFU.RSQ R13, R12 ;  /* 0x0000000c000d7308 */ /* 0x0000660000001400 */
[----:B------:R-:W-:Y:S01]  /*26b0*/  ISETP.GT.U32.AND P0, PT, R16, 0x727fffff, PT ;  /* 0x727fffff1000780c */ /* 0x000fe20003f04070 */
[-C--:B------:R-:W-:Y:S01]  /*26c0*/  FFMA.SAT R16, R20, R19.reuse, 0.5 ;  /* 0x3f00000014107423 */ /* 0x080fe20000002013 */
[----:B------:R-:W-:Y:S01]  /*26d0*/  FFMA.SAT R19, R10, R19, 0.5 ;  /* 0x3f0000000a137423 */ /* 0x000fe20000002013 */
[-C--:B------:R-:W-:Y:S01]  /*26e0*/  FFMA.RM R17, R17, R14.reuse, 12582913 ;  /* 0x4b40000111117423 */ /* 0x080fe2000000400e */
[-C--:B------:R-:W-:Y:S01]  /*26f0*/  FFMA.RM R21, R21, R14.reuse, 12582913 ;  /* 0x4b40000115157423 */ /* 0x080fe2000000400e */
[-C--:B------:R-:W-:Y:S01]  /*2700*/  FFMA.RM R16, R16, R14.reuse, 12582913 ;  /* 0x4b40000110107423 */ /* 0x080fe2000000400e */
[----:B------:R-:W-:-:S07]  /*2710*/  FFMA.RM R19, R19, R14, 12582913 ;  /* 0x4b40000113137423 */ /* 0x000fce000000400e */
[----:B0-----:R-:W-:Y:S05]  /*2720*/  @!P0 BRA `(.L_x_58) ;  /* 0x0000000000188947 */ /* 0x001fea0003800000 */
[----:B------:R-:W-:Y:S01]  /*2730*/  BSSY.RECONVERGENT B1, `(.L_x_59) ;  /* 0x0000003000017945 */ /* 0x000fe20003800200 */
[----:B------:R-:W-:-:S07]  /*2740*/  MOV R14, 0x2760 ;  /* 0x00002760000e7802 */ /* 0x000fce0000000f00 */
[----:B-1----:R-:W-:Y:S05]  /*2750*/  CALL.REL.NOINC `($__internal_1_$__cuda_sm20_sqrt_rn_f32_slowpath) ;  /* 0x0000000c00987944 */ /* 0x002fea0003c00000 */
[----:B------:R-:W-:Y:S05]  /*2760*/  BSYNC.RECONVERGENT B1 ;  /* 0x0000000000017941 */ /* 0x000fea0003800200 */
.L_x_59:
[----:B------:R-:W-:Y:S01]  /*2770*/  MOV R25, R23 ;  /* 0x0000001700197202 */ /* 0x000fe20000000f00 */
[----:B------:R-:W-:Y:S06]  /*2780*/  BRA `(.L_x_60) ;  /* 0x0000000000107947 */ /* 0x000fec0003800000 */
.L_x_58:
[----:B-1----:R-:W-:Y:S01]  /*2790*/  FMUL.FTZ R25, R12, R13 ;  /* 0x0000000d0c197220 */ /* 0x002fe20000410000 */
[----:B------:R-:W-:-:S03]  /*27a0*/  FMUL.FTZ R13, R13, 0.5 ;  /* 0x3f0000000d0d7820 */ /* 0x000fc60000410000 */
[----:B------:R-:W-:-:S04]  /*27b0*/  FFMA R12, -R25, R25, R12 ;  /* 0x00000019190c7223 */ /* 0x000fc8000000010c */
[----:B------:R-:W-:-:S07]  /*27c0*/  FFMA R25, R12, R13, R25 ;  /* 0x0000000d0c197223 */ /* 0x000fce0000000019 */
.L_x_60:
[----:B------:R-:W-:Y:S05]  /*27d0*/  BSYNC.RECONVERGENT B0 ;  /* 0x0000000000007941 */ /* 0x000fea0003800200 */
.L_x_57:
[----:B------:R-:W-:Y:S01]  /*27e0*/  FMUL.RZ R29, R15, 0.15915493667125701904 ;  /* 0x3e22f9830f1d7820 */ /* 0x000fe2000040c000 */
[----:B------:R-:W0:Y:S01]  /*27f0*/  LDC.64 R12, c[0x0][0x388] ;  /* 0x0000e200ff0c7b82 */ /* 0x000e220000000a00 */
[----:B------:R-:W-:Y:S01]  /*2800*/  FADD R14, R21, -12583039 ;  /* 0xcb40007f150e7421 */ /* 0x000fe20000000000 */
[----:B------:R-:W-:Y:S01]  /*2810*/  UIADD3 UR4, UPT, UPT, UR4, 0x1, URZ ;  /* 0x0000000104047890 */ /* 0x000fe2000fffe0ff */
[----:B------:R-:W1:Y:S02]  /*2820*/  MUFU.SIN R26, R29 ;  /* 0x0000001d001a7308 */ /* 0x000e640000000400 */
[----:B------:R-:W-:Y:S01]  /*2830*/  FFMA R14, R9, 1.4426950216293334961, -R14 ;  /* 0x3fb8aa3b090e7823 */ /* 0x000fe2000000080e */
[----:B------:R-:W-:-:S03]  /*2840*/  UISETP.NE.AND UP0, UPT, UR4, 0xb, UPT ;  /* 0x0000000b0400788c */ /* 0x000fc6000bf05270 */
[----:B------:R-:W-:Y:S01]  /*2850*/  FFMA R23, R9, 1.925963033500011079e-08, R14 ;  /* 0x32a5706009177823 */ /* 0x000fe2000000000e */
[----:B------:R-:W-:Y:S01]  /*2860*/  FADD R9, R19, -12583039 ;  /* 0xcb40007f13097421 */ /* 0x000fe20000000000 */
[----:B------:R2:W3:Y:S01]  /*2870*/  MUFU.COS R28, R29 ;  /* 0x0000001d001c7308 */ /* 0x0004e20000000000 */
[C---:B------:R-:W-:Y:S01]  /*2880*/  FADD R14, R17.reuse, -12583039 ;  /* 0xcb40007f110e7421 */ /* 0x040fe20000000000 */
[----:B------:R-:W-:Y:S01]  /*2890*/  SHF.L.U32 R17, R17, 0x17, RZ ;  /* 0x0000001711117819 */ /* 0x000fe200000006ff */
[C---:B------:R-:W-:Y:S02]  /*28a0*/  FFMA R9, R10.reuse, 1.4426950216293334961, -R9 ;  /* 0x3fb8aa3b0a097823 */ /* 0x040fe40000000809 */
[C---:B------:R-:W-:Y:S02]  /*28b0*/  FFMA R24, R11.reuse, 1.4426950216293334961, -R14 ;  /* 0x3fb8aa3b0b187823 */ /* 0x040fe4000000080e */
[----:B------:R-:W-:Y:S01]  /*28c0*/  FFMA R27, R10, 1.925963033500011079e-08, R9 ;  /* 0x32a570600a1b7823 */ /* 0x000fe20000000009 */
[----:B------:R-:W4:Y:S01]  /*28d0*/  MUFU.EX2 R23, R23 ;  /* 0x0000001700177308 */ /* 0x000f220000000800 */
[----:B-1----:R-:W-:Y:S01]  /*28e0*/  FMUL R9, R26, R25 ;  /* 0x000000191a097220 */ /* 0x002fe20000400000 */
[----:B------:R-:W-:Y:S01]  /*28f0*/  MOV R26, 0x437c0000 ;  /* 0x437c0000001a7802 */ /* 0x000fe20000000f00 */
[----:B--2---:R-:W-:Y:S01]  /*2900*/  FADD R29, R16, -12583039 ;  /* 0xcb40007f101d7421 */ /* 0x004fe20000000000 */
[----:B------:R-:W-:Y:S01]  /*2910*/  FFMA R24, R11, 1.925963033500011079e-08, R24 ;  /* 0x32a570600b187823 */ /* 0x000fe20000000018 */
[----:B0-----:R-:W-:-:S02]  /*2920*/  FFMA R10, R9, R13, R12 ;  /* 0x0000000d090a7223 */ /* 0x001fc4000000000c */
[----:B------:R-:W-:Y:S01]  /*2930*/  FFMA R29, R20, 1.4426950216293334961, -R29 ;  /* 0x3fb8aa3b141d7823 */ /* 0x000fe2000000081d */
[----:B------:R0:W-:Y:S01]  /*2940*/  F2F.F64.F32 R14, R4 ;  /* 0x00000004000e7310 */ /* 0x0001e20000201800 */
[----:B---3--:R-:W-:Y:S01]  /*2950*/  FMUL R25, R28, R25 ;  /* 0x000000191c197220 */ /* 0x008fe20000400000 */
[----:B------:R-:W-:Y:S01]  /*2960*/  SHF.L.U32 R28, R21, 0x17, RZ ;  /* 0x00000017151c7819 */ /* 0x000fe200000006ff */
[----:B------:R-:W-:Y:S01]  /*2970*/  FFMA R20, R20, 1.925963033500011079e-08, R29 ;  /* 0x32a5706014147823 */ /* 0x000fe2000000001d */
[----:B------:R-:W1:Y:S01]  /*2980*/  LDC R9, c[0x0][0x390] ;  /* 0x0000e400ff097b82 */ /* 0x000e620000000800 */
[----:B------:R-:W-:Y:S01]  /*2990*/  FFMA R25, R25, R13, R12 ;  /* 0x0000000d19197223 */ /* 0x000fe2000000000c */
[----:B------:R-:W-:Y:S02]  /*29a0*/  HFMA2 R12, -RZ, RZ, 0.96630859375, -0.0022525787353515625 ;  /* 0x3bbb989dff0c7431 */ /* 0x000fe400000001ff */
[----:B------:R-:W2:Y:S01]  /*29b0*/  MUFU.EX2 R11, R27 ;  /* 0x0000001b000b7308 */ /* 0x000ea20000000800 */
[----:B----4-:R-:W-:-:S02]  /*29c0*/  FMUL R28, R23, R28 ;  /* 0x0000001c171c7220 */ /* 0x010fc40000400000 */
[-C--:B------:R-:W-:Y:S01]  /*29d0*/  FFMA.SAT R13, R25, R12.reuse, 0.5 ;  /* 0x3f000000190d7423 */ /* 0x080fe2000000200c */
[----:B------:R-:W-:-:S04]  /*29e0*/  FFMA.SAT R21, R10, R12, 0.5 ;  /* 0x3f0000000a157423 */ /* 0x000fc8000000200c */
[----:B------:R-:W3:Y:S01]  /*29f0*/  MUFU.EX2 R24, R24 ;  /* 0x0000001800187308 */ /* 0x000ee20000000800 */
[-C--:B0-----:R-:W-:Y:S01]  /*2a00*/  FFMA.RM R4, R13, R26.reuse, 12582913 ;  /* 0x4b4000010d047423 */ /* 0x081fe2000000401a */
[----:B------:R-:W-:Y:S01]  /*2a10*/  FFMA.RM R21, R21, R26, 12582913 ;  /* 0x4b40000115157423 */ /* 0x000fe2000000401a */
[----:B------:R-:W-:Y:S02]  /*2a20*/  SHF.L.U32 R26, R19, 0x17, RZ ;  /* 0x00000017131a7819 */ /* 0x000fe400000006ff */
[----:B------:R-:W-:-:S03]  /*2a30*/  FADD R13, R4, -12583039 ;  /* 0xcb40007f040d7421 */ /* 0x000fc60000000000 */
[----:B------:R-:W0:Y:S01]  /*2a40*/  MUFU.EX2 R20, R20 ;  /* 0x0000001400147308 */ /* 0x000e220000000800 */
[----:B--2---:R-:W-:Y:S01]  /*2a50*/  FMUL R26, R11, R26 ;  /* 0x0000001a0b1a7220 */ /* 0x004fe20000400000 */
[C---:B------:R-:W-:Y:S01]  /*2a60*/  FFMA R23, R25.reuse, 1.4426950216293334961, -R13 ;  /* 0x3fb8aa3b19177823 */ /* 0x040fe2000000080d */
[----:B------:R-:W-:Y:S01]  /*2a70*/  SHF.L.U32 R11, R16, 0x17, RZ ;  /* 0x00000017100b7819 */ /* 0x000fe200000006ff */
[--C-:B-1----:R-:W-:Y:S01]  /*2a80*/  FFMA R28, R28, 100, -R9.reuse ;  /* 0x42c800001c1c7823 */ /* 0x102fe20000000809 */
[----:B------:R-:W-:Y:S01]  /*2a90*/  FFMA R26, R26, 100, -R9 ;  /* 0x42c800001a1a7823 */ /* 0x000fe20000000809 */
[----:B------:R-:W-:Y:S01]  /*2aa0*/  FFMA R23, R25, 1.925963033500011079e-08, R23 ;  /* 0x32a5706019177823 */ /* 0x000fe20000000017 */
[----:B------:R-:W-:Y:S01]  /*2ab0*/  FADD R25, R21, -12583039 ;  /* 0xcb40007f15197421 */ /* 0x000fe20000000000 */
[----:B------:R1:W-:Y:S01]  /*2ac0*/  F2F.F64.F32 R12, R3 ;  /* 0x00000003000c7310 */ /* 0x0003e20000201800 */
[----:B---3--:R-:W-:Y:S01]  /*2ad0*/  FMUL R24, R24, R17 ;  /* 0x0000001118187220 */ /* 0x008fe20000400000 */
[----:B------:R-:W-:Y:S01]  /*2ae0*/  FMNMX R28, RZ, R28, !PT ;  /* 0x0000001cff1c7209 */ /* 0x000fe20007800000 */
[----:B------:R-:W-:Y:S01]  /*2af0*/  FFMA R25, R10, 1.4426950216293334961, -R25 ;  /* 0x3fb8aa3b0a197823 */ /* 0x000fe20000000819 */
[----:B------:R-:W-:Y:S01]  /*2b00*/  FMNMX R26, RZ, R26, !PT ;  /* 0x0000001aff1a7209 */ /* 0x000fe20007800000 */
[----:B------:R-:W-:-:S02]  /*2b10*/  FFMA R24, R24, 110, -R9 ;  /* 0x42dc000018187823 */ /* 0x000fc40000000809 */
[----:B-1----:R-:W-:Y:S01]  /*2b20*/  FFMA R3, R10, 1.925963033500011079e-08, R25 ;  /* 0x32a570600a037823 */ /* 0x002fe20000000019 */
[----:B------:R-:W1:Y:S01]  /*2b30*/  MUFU.EX2 R23, R23 ;  /* 0x0000001700177308 */ /* 0x000e620000000800 */
[----:B0-----:R-:W-:Y:S01]  /*2b40*/  FMUL R20, R20, R11 ;  /* 0x0000000b14147220 */ /* 0x001fe20000400000 */
[----:B------:R-:W-:Y:S02]  /*2b50*/  SHF.L.U32 R10, R4, 0x17, RZ ;  /* 0x00000017040a7819 */ /* 0x000fe400000006ff */
[----:B------:R-:W-:Y:S01]  /*2b60*/  SHF.L.U32 R4, R21, 0x17, RZ ;  /* 0x0000001715047819 */ /* 0x000fe200000006ff */
[----:B------:R-:W-:Y:S01]  /*2b70*/  FFMA R11, R20, 110, -R9 ;  /* 0x42dc0000140b7823 */ /* 0x000fe20000000809 */
[----:B------:R-:W-:Y:S02]  /*2b80*/  FMNMX R19, RZ, R24, !PT ;  /* 0x00000018ff137209 */ /* 0x000fe40007800000 */
[----:B------:R-:W0:Y:S08]  /*2b90*/  MUFU.EX2 R3, R3 ;  /* 0x0000000300037308 */ /* 0x000e300000000800 */
[----:B------:R-:W-:Y:S01]  /*2ba0*/  F2F.F64.F32 R20, R19 ;  /* 0x0000001300147310 */ /* 0x000fe20000201800 */
[----:B-1----:R-:W-:-:S04]  /*2bb0*/  FMUL R10, R10, R23 ;  /* 0x000000170a0a7220 */ /* 0x002fc80000400000 */
[----:B------:R-:W-:-:S03]  /*2bc0*/  FFMA R10, R10, 90, -R9 ;  /* 0x42b400000a0a7823 */ /* 0x000fc60000000809 */
[----:B------:R-:W-:Y:S01]  /*2bd0*/  F2F.F64.F32 R28, R28 ;  /* 0x0000001c001c7310 */ /* 0x000fe20000201800 */
[----:B0-----:R-:W-:Y:S01]  /*2be0*/  FMUL R4, R4, R3 ;  /* 0x0000000304047220 */ /* 0x001fe20000400000 */
[----:B------:R-:W-:-:S03]  /*2bf0*/  FMNMX R3, RZ, R11, !PT ;  /* 0x0000000bff037209 */ /* 0x000fc60007800000 */
[----:B------:R-:W-:Y:S01]  /*2c00*/  FFMA R4, R4, 90, -R9 ;  /* 0x42b4000004047823 */ /* 0x000fe20000000809 */
[----:B------:R-:W-:Y:S02]  /*2c10*/  FMNMX R9, RZ, R10, !PT ;  /* 0x0000000aff097209 */ /* 0x000fe40007800000 */
[----:B------:R-:W0:Y:S02]  /*2c20*/  F2F.F64.F32 R24, R3 ;  /* 0x0000000300187310 */ /* 0x000e240000201800 */
[----:B------:R-:W-:-:S06]  /*2c30*/  FMNMX R16, RZ, R4, !PT ;  /* 0x00000004ff107209 */ /* 0x000fcc0007800000 */
[----:B------:R-:W1:Y:S01]  /*2c40*/  F2F.F64.F32 R26, R26 ;  /* 0x0000001a001a7310 */ /* 0x000e620000201800 */
[----:B0-----:R-:W-:-:S07]  /*2c50*/  DADD R24, R20, R24 ;  /* 0x0000000014187229 */ /* 0x001fce0000000018 */
[----:B------:R-:W-:Y:S01]  /*2c60*/  F2F.F64.F32 R10, R9 ;  /* 0x00000009000a7310 */ /* 0x000fe20000201800 */
[----:B-1----:R-:W-:-:S07]  /*2c70*/  DADD R26, R28, R26 ;  /* 0x000000001c1a7229 */ /* 0x002fce000000001a */
[----:B------:R-:W0:Y:S01]  /*2c80*/  F2F.F64.F32 R16, R16 ;  /* 0x0000001000107310 */ /* 0x000e220000201800 */
[----:B------:R-:W-:Y:S02]  /*2c90*/  DADD R12, R24, R12 ;  /* 0x00000000180c7229 */ /* 0x000fe4000000000c */
[----:B------:R-:W-:-:S05]  /*2ca0*/  DADD R14, R26, R14 ;  /* 0x000000001a0e7229 */ /* 0x000fca000000000e */
[----:B------:R-:W1:Y:S01]  /*2cb0*/  F2F.F64.F32 R20, R2 ;  /* 0x0000000200147310 */ /* 0x000e620000201800 */
[----:B0-----:R-:W-:-:S07]  /*2cc0*/  DADD R10, R16, R10 ;  /* 0x00000000100a7229 */ /* 0x001fce000000000a */
[----:B------:R0:W2:Y:S01]  /*2cd0*/  F2F.F32.F64 R4, R14 ;  /* 0x0000000e00047310 */ /* 0x0000a20000301000 */
[----:B-1----:R-:W-:-:S07]  /*2ce0*/  DADD R10, R10, R20 ;  /* 0x000000000a0a7229 */ /* 0x002fce0000000014 */
[----:B------:R0:W1:Y:S08]  /*2cf0*/  F2F.F32.F64 R3, R12 ;  /* 0x0000000c00037310 */ /* 0x0000700000301000 */
[----:B------:R0:W3:Y:S01]  /*2d00*/  F2F.F32.F64 R2, R10 ;  /* 0x0000000a00027310 */ /* 0x0000e20000301000 */
[----:B--2---:R-:W-:Y:S05]  /*2d10*/  BRA.U UP0, `(.L_x_61) ;  /* 0xffffffd500dc7547 */ /* 0x004fea000b83ffff */
[----:B------:R-:W2:Y:S01]  /*2d20*/  S2R R7, SR_TID.X ;  /* 0x0000000000077919 */ /* 0x000ea20000002100 */
[----:B------:R-:W-:Y:S01]  /*2d30*/  MOV R0, 0x400 ;  /* 0x0000040000007802 */ /* 0x000fe20000000f00 */
[----:B------:R-:W4:Y:S01]  /*2d40*/  S2R R5, SR_CgaCtaId ;  /* 0x0000000000057919 */ /* 0x000f220000008800 */
[----:B--2---:R-:W-:Y:S02]  /*2d50*/  ISETP.NE.AND P0, PT, R7, RZ, PT ;  /* 0x000000ff0700720c */ /* 0x004fe40003f05270 */
[----:B----4-:R-:W-:-:S05]  /*2d60*/  LEA R0, R5, R0, 0x18 ;  /* 0x0000000005007211 */ /* 0x010fca00078ec0ff */
[----:B------:R-:W-:-:S05]  /*2d70*/  IMAD R5, R7, 0xc, R0 ;  /* 0x0000000c07057824 */ /* 0x000fca00078e0200 */
[----:B------:R2:W-:Y:S04]  /*2d80*/  STS [R5], R4 ;  /* 0x0000000405007388 */ /* 0x0005e80000000800 */
[----:B-1----:R2:W-:Y:S04]  /*2d90*/  STS [R5+0x4], R3 ;  /* 0x0000040305007388 */ /* 0x0025e80000000800 */
[----:B---3--:R2:W-:Y:S01]  /*2da0*/  STS [R5+0x8], R2 ;  /* 0x0000080205007388 */ /* 0x0085e20000000800 */
[----:B------:R-:W-:Y:S05]  /*2db0*/  @P0 EXIT ;  /* 0x000000000000094d */ /* 0x000fea0003800000 */
[----:B0-----:R-:W0:Y:S01]  /*2dc0*/  LDS.128 R12, [R0] ;  /* 0x00000000000c7984 */ /* 0x001e220000000c00 */
[----:B------:R-:W1:Y:S03]  /*2dd0*/  LDCU.64 UR4, c[0x0][0x358] ;  /* 0x00006b00ff0477ac */ /* 0x000e660008000a00 */
[----:B------:R-:W3:Y:S04]  /*2de0*/  LDS.128 R24, [R0+0x10] ;  /* 0x0000100000187984 */ /* 0x000ee80000000c00 */
[----:B--2---:R-:W2:Y:S04]  /*2df0*/  LDS.128 R4, [R0+0x20] ;  /* 0x0000200000047984 */ /* 0x004ea80000000c00 */
[----:B------:R-:W4:Y:S04]  /*2e00*/  LDS.128 R20, [R0+0x30] ;  /* 0x0000300000147984 */ /* 0x000f280000000c00 */
[----:B------:R-:W5:Y:S04]  /*2e10*/  LDS.128 R8, [R0+0x40] ;  /* 0x0000400000087984 */ /* 0x000f680000000c00 */
[----:B------:R-:W1:Y:S01]  /*2e20*/  LDS.128 R16, [R0+0x50] ;  /* 0x0000500000107984 */ /* 0x000e620000000c00 */
[----:B0-----:R-:W-:Y:S01]  /*2e30*/  FADD R12, RZ, R12 ;  /* 0x0000000cff0c7221 */ /* 0x001fe20000000000 */
[----:B------:R-:W-:Y:S01]  /*2e40*/  FADD R13, RZ, R13 ;  /* 0x0000000dff0d7221 */ /* 0x000fe20000000000 */
[----:B------:R-:W-:-:S02]  /*2e50*/  FADD R14, RZ, R14 ;  /* 0x0000000eff0e7221 */ /* 0x000fc40000000000 */
[----:B------:R-:W-:Y:S01]  /*2e60*/  FADD R15, R12, R15 ;  /* 0x0000000f0c0f7221 */ /* 0x000fe20000000000 */
[----:B---3--:R-:W-:Y:S01]  /*2e70*/  FADD R24, R13, R24 ;  /* 0x000000180d187221 */ /* 0x008fe20000000000 */
[----:B------:R-:W-:Y:S02]  /*2e80*/  FADD R25, R14, R25 ;  /* 0x000000190e197221 */ /* 0x000fe40000000000 */
[----:B------:R-:W-:Y:S01]  /*2e90*/  FADD R26, R15, R26 ;  /* 0x0000001a0f1a7221 */ /* 0x000fe20000000000 */
[----:B------:R-:W-:Y:S01]  /*2ea0*/  FADD R3, R24, R27 ;  /* 0x0000001b18037221 */ /* 0x000fe20000000000 */
[----:B------:R-:W0:Y:S01]  /*2eb0*/  LDS.128 R12, [R0+0x60] ;  /* 0x00006000000c7984 */ /* 0x000e220000000c00 */
[----:B--2---:R-:W-:Y:S01]  /*2ec0*/  FADD R4, R25, R4 ;  /* 0x0000000419047221 */ /* 0x004fe20000000000 */
[----:B------:R-:W-:Y:S01]  /*2ed0*/  FADD R5, R26, R5 ;  /* 0x000000051a057221 */ /* 0x000fe20000000000 */
[----:B------:R-:W-:Y:S01]  /*2ee0*/  FADD R6, R3, R6 ;  /* 0x0000000603067221 */ /* 0x000fe20000000000 */
[----:B------:R-:W2:Y:S01]  /*2ef0*/  LDS.128 R24, [R0+0x70] ;  /* 0x0000700000187984 */ /* 0x000ea20000000c00 */
[----:B------:R-:W-:Y:S01]  /*2f00*/  FADD R3, R4, R7 ;  /* 0x0000000704037221 */ /* 0x000fe20000000000 */
[----:B----4-:R-:W-:Y:S01]  /*2f10*/  FADD R20, R5, R20 ;  /* 0x0000001405147221 */ /* 0x010fe20000000000 */
[----:B------:R-:W-:-:S02]  /*2f20*/  FADD R21, R6, R21 ;  /* 0x0000001506157221 */ /* 0x000fc40000000000 */
[----:B------:R-:W3:Y:S01]  /*2f30*/  LDS.128 R4, [R0+0x80] ;  /* 0x0000800000047984 */ /* 0x000ee20000000c00 */
[----:B------:R-:W-:Y:S01]  /*2f40*/  FADD R22, R3, R22 ;  /* 0x0000001603167221 */ /* 0x000fe20000000000 */
[----:B------:R-:W-:Y:S01]  /*2f50*/  FADD R23, R20, R23 ;  /* 0x0000001714177221 */ /* 0x000fe20000000000 */
[----:B-----5:R-:W-:Y:S02]  /*2f60*/  FADD R8, R21, R8 ;  /* 0x0000000815087221 */ /* 0x020fe40000000000 */
[----:B------:R-:W-:Y:S01]  /*2f70*/  FADD R9, R22, R9 ;  /* 0x0000000916097221 */ /* 0x000fe20000000000 */
[----:B------:R-:W-:Y:S01]  /*2f80*/  FADD R10, R23, R10 ;  /* 0x0000000a170a7221 */ /* 0x000fe20000000000 */
[----:B------:R-:W-:Y:S01]  /*2f90*/  FADD R11, R8, R11 ;  /* 0x0000000b080b7221 */ /* 0x000fe20000000000 */
[----:B------:R-:W4:Y:S01]  /*2fa0*/  LDS.128 R20, [R0+0x90] ;  /* 0x0000900000147984 */ /* 0x000f220000000c00 */
[----:B-1----:R-:W-:Y:S01]  /*2fb0*/  FADD R16, R9, R16 ;  /* 0x0000001009107221 */ /* 0x002fe20000000000 */
[----:B------:R-:W-:Y:S01]  /*2fc0*/  FADD R17, R10, R17 ;  /* 0x000000110a117221 */ /* 0x000fe20000000000 */
[----:B------:R-:W-:-:S02]  /*2fd0*/  FADD R18, R11, R18 ;  /* 0x000000120b127221 */ /* 0x000fc40000000000 */
[----:B------:R-:W1:Y:S01]  /*2fe0*/  LDS.128 R8, [R0+0xa0] ;  /* 0x0000a00000087984 */ /* 0x000e620000000c00 */
[----:B------:R-:W-:Y:S01]  /*2ff0*/  FADD R19, R16, R19 ;  /* 0x0000001310137221 */ /* 0x000fe20000000000 */
[----:B0-----:R-:W-:Y:S01]  /*3000*/  FADD R12, R17, R12 ;  /* 0x0000000c110c7221 */ /* 0x001fe20000000000 */
[----:B------:R-:W-:Y:S02]  /*3010*/  FADD R13, R18, R13 ;  /* 0x0000000d120d7221 */ /* 0x000fe40000000000 */
[----:B------:R-:W-:Y:S02]  /*3020*/  FADD R14, R19, R14 ;  /* 0x0000000e130e7221 */ /* 0x000fe40000000000 */
[----:B------:R-:W0:Y:S01]  /*3030*/  LDS.128 R16, [R0+0xb0] ;  /* 0x0000b00000107984 */ /* 0x000e220000000c00 */
[----:B------:R-:W-:Y:S01]  /*3040*/  FADD R15, R12, R15 ;  /* 0x0000000f0c0f7221 */ /* 0x000fe20000000000 */
[----:B--2---:R-:W-:Y:S01]  /*3050*/  FADD R24, R13, R24 ;  /* 0x000000180d187221 */ /* 0x004fe20000000000 */
[----:B------:R-:W-:-:S02]  /*3060*/  FADD R25, R14, R25 ;  /* 0x000000190e197221 */ /* 0x000fc40000000000 */
[----:B------:R-:W-:Y:S01]  /*3070*/  FADD R26, R15, R26 ;  /* 0x0000001a0f1a7221 */ /* 0x000fe20000000000 */
[----:B------:R-:W-:Y:S01]  /*3080*/  FADD R3, R24, R27 ;  /* 0x0000001b18037221 */ /* 0x000fe20000000000 */
[----:B------:R-:W2:Y:S01]  /*3090*/  LDS.128 R12, [R0+0xc0] ;  /* 0x0000c000000c7984 */ /* 0x000ea20000000c00 */
[----:B---3--:R-:W-:Y:S01]  /*30a0*/  FADD R4, R25, R4 ;  /* 0x0000000419047221 */ /* 0x008fe20000000000 */
[----:B------:R-:W-:Y:S01]  /*30b0*/  FADD R5, R26, R5 ;  /* 0x000000051a057221 */ /* 0x000fe20000000000 */
[----:B------:R-:W-:Y:S01]  /*30c0*/  FADD R6, R3, R6 ;  /* 0x0000000603067221 */ /* 0x000fe20000000000 */
[----:B------:R-:W3:Y:S01]  /*30d0*/  LDS.128 R24, [R0+0xd0] ;  /* 0x0000d00000187984 */ /* 0x000ee20000000c00 */
[----:B------:R-:W-:Y:S01]  /*30e0*/  FADD R7, R4, R7 ;  /* 0x0000000704077221 */ /* 0x000fe20000000000 */
[----:B----4-:R-:W-:Y:S01]  /*30f0*/  FADD R20, R5, R20 ;  /* 0x0000001405147221 */ /* 0x010fe20000000000 */
[----:B------:R-:W-:Y:S02]  /*3100*/  FADD R21, R6, R21 ;  /* 0x0000001506157221 */ /* 0x000fe40000000000 */
[----:B------:R-:W-:Y:S01]  /*3110*/  FADD R22, R7, R22 ;  /* 0x0000001607167221 */ /* 0x000fe20000000000 */
[----:B------:R-:W-:Y:S01]  /*3120*/  FADD R23, R20, R23 ;  /* 0x0000001714177221 */ /* 0x000fe20000000000 */
[----:B------:R-:W4:Y:S01]  /*3130*/  LDS.128 R4, [R0+0xe0] ;  /* 0x0000e00000047984 */ /* 0x000f220000000c00 */
[----:B-1----:R-:W-:Y:S01]  /*3140*/  FADD R8, R21, R8 ;  /* 0x0000000815087221 */ /* 0x002fe20000000000 */
[----:B------:R-:W-:Y:S01]  /*3150*/  FADD R9, R22, R9 ;  /* 0x0000000916097221 */ /* 0x000fe20000000000 */
[----:B------:R-:W-:-:S02]  /*3160*/  FADD R10, R23, R10 ;  /* 0x0000000a170a7221 */ /* 0x000fc40000000000 */
[----:B------:R-:W-:Y:S01]  /*3170*/  FADD R11, R8, R11 ;  /* 0x0000000b080b7221 */ /* 0x000fe20000000000 */
[----:B------:R-:W1:Y:S01]  /*3180*/  LDS.128 R20, [R0+0xf0] ;  /* 0x0000f00000147984 */ /* 0x000e620000000c00 */
[----:B0-----:R-:W-:Y:S01]  /*3190*/  FADD R16, R9, R16 ;  /* 0x0000001009107221 */ /* 0x001fe20000000000 */
[----:B------:R-:W-:Y:S01]  /*31a0*/  FADD R17, R10, R17 ;  /* 0x000000110a117221 */ /* 0x000fe20000000000 */
[----:B------:R-:W-:Y:S02]  /*31b0*/  FADD R18, R11, R18 ;  /* 0x000000120b127221 */ /* 0x000fe40000000000 */
[----:B------:R-:W0:Y:S01]  /*31c0*/  LDS.128 R8, [R0+0x100] ;  /* 0x0001000000087984 */ /* 0x000e220000000c00 */
[----:B------:R-:W-:Y:S01]  /*31d0*/  FADD R19, R16, R19 ;  /* 0x0000001310137221 */ /* 0x000fe20000000000 */
[----:B--2---:R-:W-:Y:S01]  /*31e0*/  FADD R12, R17, R12 ;  /* 0x0000000c110c7221 */ /* 0x004fe20000000000 */
[----:B------:R-:W-:Y:S02]  /*31f0*/  FADD R13, R18, R13 ;  /* 0x0000000d120d7221 */ /* 0x000fe40000000000 */
[----:B------:R-:W-:-:S02]  /*3200*/  FADD R14, R19, R14 ;  /* 0x0000000e130e7221 */ /* 0x000fc40000000000 */
[----:B------:R-:W2:Y:S01]  /*3210*/  LDS.128 R16, [R0+0x110] ;  /* 0x0001100000107984 */ /* 0x000ea20000000c00 */
[----:B------:R-:W-:Y:S01]  /*3220*/  FADD R3, R12, R15 ;  /* 0x0000000f0c037221 */ /* 0x000fe20000000000 */
[----:B---3--:R-:W-:Y:S01]  /*3230*/  FADD R24, R13, R24 ;  /* 0x000000180d187221 */ /* 0x008fe20000000000 */
[----:B------:R-:W-:Y:S02]  /*3240*/  FADD R25, R14, R25 ;  /* 0x000000190e197221 */ /* 0x000fe40000000000 */
[----:B------:R-:W3:Y:S01]  /*3250*/  LDS.128 R12, [R0+0x120] ;  /* 0x00012000000c7984 */ /* 0x000ee20000000c00 */
[----:B------:R-:W-:Y:S01]  /*3260*/  FADD R26, R3, R26 ;  /* 0x0000001a031a7221 */ /* 0x000fe20000000000 */
[----:B----4-:R-:W-:Y:S01]  /*3270*/  FADD R4, R25, R4 ;  /* 0x0000000419047221 */ /* 0x010fe20000000000 */
[----:B------:R-:W-:Y:S02]  /*3280*/  FADD R27, R24, R27 ;  /* 0x0000001b181b7221 */ /* 0x000fe40000000000 */
[----:B------:R-:W-:Y:S01]  /*3290*/  FADD R3, R26, R5 ;  /* 0x000000051a037221 */ /* 0x000fe20000000000 */
[----:B------:R-:W-:Y:S01]  /*32a0*/  FADD R25, R4, R7 ;  /* 0x0000000704197221 */ /* 0x000fe20000000000 */
[----:B------:R-:W-:-:S02]  /*32b0*/  FADD R2, R27, R6 ;  /* 0x000000061b027221 */ /* 0x000fc40000000000 */
[----:B------:R-:W4:Y:S01]  /*32c0*/  LDS.128 R4, [R0+0x130] ;  /* 0x0001300000047984 */ /* 0x000f220000000c00 */
[----:B-1----:R-:W-:Y:S01]  /*32d0*/  FADD R20, R3, R20 ;  /* 0x0000001403147221 */ /* 0x002fe20000000000 */
[----:B------:R-:W-:Y:S01]  /*32e0*/  FADD R21, R2, R21 ;  /* 0x0000001502157221 */ /* 0x000fe20000000000 */
[----:B------:R-:W-:Y:S02]  /*32f0*/  FADD R22, R25, R22 ;  /* 0x0000001619167221 */ /* 0x000fe40000000000 */
[----:B------:R-:W1:Y:S01]  /*3300*/  LDS.128 R24, [R0+0x140] ;  /* 0x0001400000187984 */ /* 0x000e620000000c00 */
[----:B------:R-:W-:Y:S01]  /*3310*/  FADD R23, R20, R23 ;  /* 0x0000001714177221 */ /* 0x000fe20000000000 */
[----:B0-----:R-:W-:Y:S01]  /*3320*/  FADD R8, R21, R8 ;  /* 0x0000000815087221 */ /* 0x001fe20000000000 */
[----:B------:R-:W-:Y:S02]  /*3330*/  FADD R9, R22, R9 ;  /* 0x0000000916097221 */ /* 0x000fe40000000000 */
[----:B------:R-:W-:Y:S01]  /*3340*/  FADD R10, R23, R10 ;  /* 0x0000000a170a7221 */ /* 0x000fe20000000000 */
[----:B------:R-:W-:Y:S01]  /*3350*/  FADD R11, R8, R11 ;  /* 0x0000000b080b7221 */ /* 0x000fe20000000000 */
[----:B------:R-:W0:Y:S01]  /*3360*/  LDS.128 R20, [R0+0x150] ;  /* 0x0001500000147984 */ /* 0x000e220000000c00 */
[----:B--2---:R-:W-:Y:S01]  /*3370*/  FADD R16, R9, R16 ;  /* 0x0000001009107221 */ /* 0x004fe20000000000 */
[----:B------:R-:W-:Y:S01]  /*3380*/  FADD R17, R10, R17 ;  /* 0x000000110a117221 */ /* 0x000fe20000000000 */
[----:B------:R-:W-:-:S02]  /*3390*/  FADD R2, R11, R18 ;  /* 0x000000120b027221 */ /* 0x000fc40000000000 */
[----:B------:R-:W2:Y:S01]  /*33a0*/  LDS.128 R8, [R0+0x160] ;  /* 0x0001600000087984 */ /* 0x000ea20000000c00 */
[----:B------:R-:W-:Y:S01]  /*33b0*/  FADD R3, R16, R19 ;  /* 0x0000001310037221 */ /* 0x000fe20000000000 */
[----:B---3--:R-:W-:Y:S01]  /*33c0*/  FADD R12, R17, R12 ;  /* 0x0000000c110c7221 */ /* 0x008fe20000000000 */
[----:B------:R-:W-:Y:S01]  /*33d0*/  FADD R13, R2, R13 ;  /* 0x0000000d020d7221 */ /* 0x000fe20000000000 */
[----:B------:R-:W3:Y:S01]  /*33e0*/  LDS.128 R16, [R0+0x170] ;  /* 0x0001700000107984 */ /* 0x000ee20000000c00 */
[----:B------:R-:W-:Y:S01]  /*33f0*/  FADD R14, R3, R14 ;  /* 0x0000000e030e7221 */ /* 0x000fe20000000000 */
[----:B------:R-:W-:Y:S01]  /*3400*/  FADD R15, R12, R15 ;  /* 0x0000000f0c0f7221 */ /* 0x000fe20000000000 */
[----:B------:R-:W5:Y:S01]  /*3410*/  S2R R2, SR_CTAID.X ;  /* 0x0000000000027919 */ /* 0x000f620000002500 */
[----:B----4-:R-:W-:Y:S01]  /*3420*/  FADD R12, R13, R4 ;  /* 0x000000040d0c7221 */ /* 0x010fe20000000000 */
[----:B------:R-:W-:Y:S01]  /*3430*/  FADD R3, R14, R5 ;  /* 0x000000050e037221 */ /* 0x000fe20000000000 */
[----:B------:R-:W-:Y:S01]  /*3440*/  FADD R6, R15, R6 ;  /* 0x000000060f067221 */ /* 0x000fe20000000000 */
[----:B------:R-:W5:Y:S01]  /*3450*/  LDC.64 R4, c[0x0][0x380] ;  /* 0x0000e000ff047b82 */ /* 0x000f620000000a00 */
[----:B------:R-:W-:Y:S01]  /*3460*/  FADD R7, R12, R7 ;  /* 0x000000070c077221 */ /* 0x000fe20000000000 */
[----:B-1----:R-:W-:Y:S01]  /*3470*/  FADD R24, R3, R24 ;  /* 0x0000001803187221 */ /* 0x002fe20000000000 */
[----:B------:R-:W-:-:S02]  /*3480*/  FADD R25, R6, R25 ;  /* 0x0000001906197221 */ /* 0x000fc40000000000 */
[----:B------:R-:W-:Y:S01]  /*3490*/  FADD R26, R7, R26 ;  /* 0x0000001a071a7221 */ /* 0x000fe20000000000 */
[----:B------:R-:W-:Y:S01]  /*34a0*/  FADD R27, R24, R27 ;  /* 0x0000001b181b7221 */ /* 0x000fe20000000000 */
[----:B0-----:R-:W-:Y:S02]  /*34b0*/  FADD R20, R25, R20 ;  /* 0x0000001419147221 */ /* 0x001fe40000000000 */
[----:B------:R-:W-:Y:S01]  /*34c0*/  FADD R21, R26, R21 ;  /* 0x000000151a157221 */ /* 0x000fe20000000000 */
[----:B------:R-:W-:Y:S01]  /*34d0*/  FADD R22, R27, R22 ;  /* 0x000000161b167221 */ /* 0x000fe20000000000 */
[----:B------:R-:W-:Y:S02]  /*34e0*/  FADD R23, R20, R23 ;  /* 0x0000001714177221 */ /* 0x000fe40000000000 */
[----:B--2---:R-:W-:Y:S01]  /*34f0*/  FADD R8, R21, R8 ;  /* 0x0000000815087221 */ /* 0x004fe20000000000 */
[----:B------:R-:W-:Y:S01]  /*3500*/  FADD R9, R22, R9 ;  /* 0x0000000916097221 */ /* 0x000fe20000000000 */
[----:B------:R-:W-:Y:S01]  /*3510*/  FADD R10, R23, R10 ;  /* 0x0000000a170a7221 */ /* 0x000fe20000000000 */
[----:B-----5:R-:W-:-:S04]  /*3520*/  IMAD.WIDE.U32 R2, R2, 0xc, R4 ;  /* 0x0000000c02027825 */ /* 0x020fc800078e0004 */
[----:B------:R-:W-:Y:S01]  /*3530*/  FADD R11, R8, R11 ;  /* 0x0000000b080b7221 */ /* 0x000fe20000000000 */
[----:B---3--:R-:W-:Y:S01]  /*3540*/  FADD R16, R9, R16 ;  /* 0x0000001009107221 */ /* 0x008fe20000000000 */
[----:B------:R-:W-:Y:S02]  /*3550*/  FADD R17, R10, R17 ;  /* 0x000000110a117221 */ /* 0x000fe40000000000 */
[----:B------:R-:W-:Y:S01]  /*3560*/  FADD R11, R11, R18 ;  /* 0x000000120b0b7221 */ /* 0x000fe20000000000 */
[----:B------:R-:W-:Y:S02]  /*3570*/  FADD R19, R16, R19 ;  /* 0x0000001310137221 */ /* 0x000fe40000000000 */
[----:B------:R-:W-:Y:S04]  /*3580*/  STG.E desc[UR4][R2.64], R17 ;  /* 0x0000001102007986 */ /* 0x000fe8000c101904 */
[----:B------:R-:W-:Y:S04]  /*3590*/  STG.E desc[UR4][R2.64+0x4], R11 ;  /* 0x0000040b02007986 */ /* 0x000fe8000c101904 */
[----:B------:R-:W-:Y:S01]  /*35a0*/  STG.E desc[UR4][R2.64+0x8], R19 ;  /* 0x0000081302007986 */ /* 0x000fe2000c101904 */
[----:B------:R-:W-:Y:S05]  /*35b0*/  EXIT ;  /* 0x000000000000794d */ /* 0x000fea0003800000 */
        .weak           $__internal_1_$__cuda_sm20_sqrt_rn_f32_slowpath
        .type           $__internal_1_$__cuda_sm20_sqrt_rn_f32_slowpath,@function
        .size           $__internal_1_$__cuda_sm20_sqrt_rn_f32_slowpath,(.L_x_65 - $__internal_1_$__cuda_sm20_sqrt_rn_f32_slowpath)
$__internal_1_$__cuda_sm20_sqrt_rn_f32_slowpath:
[----:B------:R-:W-:-:S13]  /*35c0*/  LOP3.LUT P0, RZ, R12, 0x7fffffff, RZ, 0xc0, !PT ;  /* 0x7fffffff0cff7812 */ /* 0x000fda000780c0ff */
[----:B------:R-:W-:Y:S01]  /*35d0*/  @!P0 MOV R23, R12 ;  /* 0x0000000c00178202 */ /* 0x000fe20000000f00 */
[----:B------:R-:W-:Y:S06]  /*35e0*/  @!P0 BRA `(.L_x_62) ;  /* 0x0000000000408947 */ /* 0x000fec0003800000 */
[----:B------:R-:W-:-:S13]  /*35f0*/  FSETP.GEU.FTZ.AND P0, PT, R12, RZ, PT ;  /* 0x000000ff0c00720b */ /* 0x000fda0003f1e000 */
[----:B------:R-:W-:Y:S01]  /*3600*/  @!P0 MOV R23, 0x7fffffff ;  /* 0x7fffffff00178802 */ /* 0x000fe20000000f00 */
[----:B------:R-:W-:Y:S06]  /*3610*/  @!P0 BRA `(.L_x_62) ;  /* 0x0000000000348947 */ /* 0x000fec0003800000 */
[----:B------:R-:W-:-:S13]  /*3620*/  FSETP.GTU.FTZ.AND P0, PT, |R12|, +INF , PT ;  /* 0x7f8000000c00780b */ /* 0x000fda0003f1c200 */
[----:B------:R-:W-:Y:S01]  /*3630*/  @P0 FADD.FTZ R23, R12, 1 ;  /* 0x3f8000000c170421 */ /* 0x000fe20000010000 */
[----:B------:R-:W-:Y:S06]  /*3640*/  @P0 BRA `(.L_x_62) ;  /* 0x0000000000280947 */ /* 0x000fec0003800000 */
[----:B------:R-:W-:-:S13]  /*3650*/  FSETP.NEU.FTZ.AND P0, PT, |R12|, +INF , PT ;  /* 0x7f8000000c00780b */ /* 0x000fda0003f1d200 */
[----:B------:R-:W-:-:S04]  /*3660*/  @P0 FFMA R26, R12, 1.84467440737095516160e+19, RZ ;  /* 0x5f8000000c1a0823 */ /* 0x000fc800000000ff */
[----:B------:R-:W0:Y:S02]  /*3670*/  @P0 MUFU.RSQ R25, R26 ;  /* 0x0000001a00190308 */ /* 0x000e240000001400 */
[----:B0-----:R-:W-:Y:S01]  /*3680*/  @P0 FMUL.FTZ R13, R26, R25 ;  /* 0x000000191a0d0220 */ /* 0x001fe20000410000 */
[----:B------:R-:W-:-:S03]  /*3690*/  @P0 FMUL.FTZ R24, R25, 0.5 ;  /* 0x3f00000019180820 */ /* 0x000fc60000410000 */
[----:B------:R-:W-:-:S04]  /*36a0*/  @P0 FADD.FTZ R23, -R13, -RZ ;  /* 0x800000ff0d170221 */ /* 0x000fc80000010100 */
[----:B------:R-:W-:Y:S01]  /*36b0*/  @P0 FFMA R28, R13, R23, R26 ;  /* 0x000000170d1c0223 */ /* 0x000fe2000000001a */
[----:B------:R-:W-:-:S03]  /*36c0*/  @!P0 MOV R23, R12 ;  /* 0x0000000c00178202 */ /* 0x000fc60000000f00 */
[----:B------:R-:W-:-:S04]  /*36d0*/  @P0 FFMA R24, R28, R24, R13 ;  /* 0x000000181c180223 */ /* 0x000fc8000000000d */
[----:B------:R-:W-:-:S07]  /*36e0*/  @P0 FMUL.FTZ R23, R24, 2.3283064365386962891e-10 ;  /* 0x2f80000018170820 */ /* 0x000fce0000410000 */
.L_x_62:
[----:B------:R-:W-:Y:S01]  /*36f0*/  HFMA2 R13, -RZ, RZ, 0, 0 ;  /* 0x00000000ff0d7431 */ /* 0x000fe200000001ff */
[----:B------:R-:W-:-:S04]  /*3700*/  MOV R12, R14 ;  /* 0x0000000e000c7202 */ /* 0x000fc80000000f00 */
[----:B------:R-:W-:Y:S05]  /*3710*/  RET.REL.NODEC R12 `(_Z11monte_carloP6float3fff) ;  /* 0xffffffc80c387950 */ /* 0x000fea0003c3ffff */
.L_x_63:
        /* <DEDUP_REMOVED lines=14> */
.L_x_65:


//--------------------- .nv.global.init           --------------------------
	.section	.nv.global.init,"aw",@progbits
	.align	4
.nv.global.init:
	.type		mrg32k3aM1SubSeq,@object
	.size		mrg32k3aM1SubSeq,(mrg32k3aM2SubSeq - mrg32k3aM1SubSeq)
mrg32k3aM1SubSeq:
        /*0000*/ 	.byte	0x0b, 0xcc, 0xee, 0x04, 0x73, 0x29, 0x8b, 0x6f, 0xf6, 0x53, 0x03, 0xf6, 0x23, 0xf6, 0xea, 0xda
        /* <DEDUP_REMOVED lines=125> */
	.type		mrg32k3aM2SubSeq,@object
	.size		mrg32k3aM2SubSeq,(mrg32k3aM1 - mrg32k3aM2SubSeq)
mrg32k3aM2SubSeq:
        /* <DEDUP_REMOVED lines=126> */
	.type		mrg32k3aM1,@object
	.size		mrg32k3aM1,(mrg32k3aM1Seq - mrg32k3aM1)
mrg32k3aM1:
        /* <DEDUP_REMOVED lines=144> */
	.type		mrg32k3aM1Seq,@object
	.size		mrg32k3aM1Seq,(mrg32k3aM2 - mrg32k3aM1Seq)
mrg32k3aM1Seq:
        /* <DEDUP_REMOVED lines=144> */
	.type		mrg32k3aM2,@object
	.size		mrg32k3aM2,(mrg32k3aM2Seq - mrg32k3aM2)
mrg32k3aM2:
        /* <DEDUP_REMOVED lines=144> */
	.type		mrg32k3aM2Seq,@object
	.size		mrg32k3aM2Seq,(precalc_xorwow_matrix - mrg32k3aM2Seq)
mrg32k3aM2Seq:
        /* <DEDUP_REMOVED lines=144> */
	.type		precalc_xorwow_matrix,@object
	.size		precalc_xorwow_matrix,(precalc_xorwow_offset_matrix - precalc_xorwow_matrix)
precalc_xorwow_matrix:
        /* <DEDUP_REMOVED lines=6400> */
	.type		precalc_xorwow_offset_matrix,@object
	.size		precalc_xorwow_offset_matrix,(.L_1 - precalc_xorwow_offset_matrix)
precalc_xorwow_offset_matrix:
        /* <DEDUP_REMOVED lines=6400> */
.L_1:


//--------------------- .nv.shared._Z12gpuReductionPK6float3PfS2_S2_iiiff --------------------------
	.section	.nv.shared._Z12gpuReductionPK6float3PfS2_S2_iiiff,"aw",@nobits
	.sectionflags	@""
	.align	4
.nv.shared._Z12gpuReductionPK6float3PfS2_S2_iiiff:
	.zero		2560


//--------------------- .nv.shared.reserved.0     --------------------------
	.section	.nv.shared.reserved.0,"aw",@nobits
	.weak		__nv_reservedSMEM_offset_0_alias
	.size		__nv_reservedSMEM_offset_0_alias, 0, 64
	.other		__nv_reservedSMEM_offset_0_alias,@"STO_CUDA_RESERVED_SHARED STV_DEFAULT"
__nv_reservedSMEM_offset_0_alias:
	.zero		0
	.zero		64


//--------------------- .nv.shared._Z11monte_carloP6float3fff --------------------------
	.section	.nv.shared._Z11monte_carloP6float3fff,"aw",@nobits
	.sectionflags	@""
	.align	4
.nv.shared._Z11monte_carloP6float3fff:
	.zero		1408


//--------------------- .nv.constant0._Z12gpuReductionPK6float3PfS2_S2_iiiff --------------------------
	.section	.nv.constant0._Z12gpuReductionPK6float3PfS2_S2_iiiff,"a",@progbits
	.sectionflags	@""
	.align	4
.nv.constant0._Z12gpuReductionPK6float3PfS2_S2_iiiff:
	.zero		948


//--------------------- .nv.constant0._Z11monte_carloP6float3fff --------------------------
	.section	.nv.constant0._Z11monte_carloP6float3fff,"a",@progbits
	.sectionflags	@""
	.align	4
.nv.constant0._Z11monte_carloP6float3fff:
	.zero		916


//--------------------- SYMBOLS --------------------------

	.type		.nv.reservedSmem.offset0,@object
	.size		.nv.reservedSmem.offset0,0x4
	.type		.nv.reservedSmem.cap,@object
	.size		.nv.reservedSmem.cap,0x4
